def matmul_kernel(
    a_ptr,
    b_ptr,
    c_ptr,
    M,
    N,
    K,
    stride_am,
    stride_ak,
    stride_bk,
    stride_bn,
    stride_cm,
    stride_cn,
    BLOCK_M: tl.constexpr,
    BLOCK_N: tl.constexpr,
    BLOCK_K: tl.constexpr,
    GROUP_M: tl.constexpr,
):
    pid = tl.program_id(axis=0)
    num_pid_m = tl.cdiv(M, BLOCK_M)
    num_pid_n = tl.cdiv(N, BLOCK_N)
    num_pid_in_group = GROUP_M * num_pid_n
    group_id = pid // num_pid_in_group
    first_pid_m = group_id * GROUP_M
    group_size_m = min(num_pid_m - first_pid_m, GROUP_M)
    pid_m = first_pid_m + ((pid % num_pid_in_group) % group_size_m)
    pid_n = (pid % num_pid_in_group) // group_size_m

    offs_am = (pid_m * BLOCK_M + tl.arange(0, BLOCK_M)) % M
    offs_bn = (pid_n * BLOCK_N + tl.arange(0, BLOCK_N)) % N
    offs_k = tl.arange(0, BLOCK_K)
    a_ptrs = a_ptr + offs_am[:, None] * stride_am + offs_k[None, :] * stride_ak
    b_ptrs = b_ptr + offs_k[:, None] * stride_bk + offs_bn[None, :] * stride_bn

    acc = tl.zeros((BLOCK_M, BLOCK_N), dtype=tl.float32)
    for kk in range(0, tl.cdiv(K, BLOCK_K)):
        a = tl.load(a_ptrs, mask=offs_k[None, :] < K - kk * BLOCK_K, other=0.0)
        b = tl.load(b_ptrs, mask=offs_k[:, None] < K - kk * BLOCK_K, other=0.0)
        acc = tl.dot(a, b, acc)
        a_ptrs += BLOCK_K * stride_ak
        b_ptrs += BLOCK_K * stride_bk

    c = acc.to(c_ptr.dtype.element_ty)
    offs_cm = pid_m * BLOCK_M + tl.arange(0, BLOCK_M)
    offs_cn = pid_n * BLOCK_N + tl.arange(0, BLOCK_N)
    c_ptrs = c_ptr + offs_cm[:, None] * stride_cm + offs_cn[None, :] * stride_cn
    mask = (offs_cm[:, None] < M) & (offs_cn[None, :] < N)
    tl.store(c_ptrs, c, mask=mask)

# config = {"BLOCK_K": 32, "BLOCK_M": 64, "BLOCK_N": 128, "GROUP_M": 8, "arch": "sm_100", "dtype": "fp8e5m2", "num_ctas": 2, "num_stages": 3, "num_warps": 4}
# arch = sm_100


// ===== COMPILED SASS (sm_100a) =====

	.target	sm_100a

	.elftype	@"ET_EXEC"


//--------------------- .note.nv.tkinfo           --------------------------
	.section	.note.nv.tkinfo,"",@"SHT_NOTE"
	.sectionflags	@"SHF_NOTE_NV_TKINFO"
	.tkinfo
        /*0018*/ 	.word	0x00000081
        /*0030*/ 	.string	""
        /*0030*/ 	.string	"ptxas-blackwell"
        /*0030*/ 	.string	"Cuda compilation tools, release 12.9, V12.9.86"
        /*0030*/ 	.string	"Build cuda_12.9.r12.9/compiler.36037853_0"
        /*0030*/ 	.string	"-v  -suppress-debug-info  -lineinfo  -arch sm_100a "



//--------------------- .note.nv.cuver            --------------------------
	.section	.note.nv.cuver,"",@"SHT_NOTE"
	.sectionflags	@"SHF_NOTE_NV_CUVER"
        /*0018*/ 	.short	0x0001
        /*001a*/ 	.short	0x0064
        /*001c*/ 	.short	0x0001
        /*001e*/ 	.short	0x0000
        /*0020*/ 	.short	0x0001
        /*0022*/ 	.short	0x0000


//--------------------- .nv.info                  --------------------------
	.section	.nv.info,"",@"SHT_CUDA_INFO"
	.align	4


	//----- nvinfo : EIATTR_REGCOUNT
	.align		4
        /*0000*/ 	.byte	0x04, 0x2f
        /*0002*/ 	.short	(.L_4 - .L_3)
	.align		4
.L_3:
        /*0004*/ 	.word	index@(matmul_kernel)
        /*0008*/ 	.word	0x00000080


	//----- nvinfo : EIATTR_FRAME_SIZE
	.align		4
.L_4:
        /*000c*/ 	.byte	0x04, 0x11
        /*000e*/ 	.short	(.L_6 - .L_5)
	.align		4
.L_5:
        /*0010*/ 	.word	index@($__internal_2_$__cuda_sm10x_tcgen05_guardrail_trap_unallocated_columns_being_dealloced)
        /*0014*/ 	.word	0x00000000


	//----- nvinfo : EIATTR_FRAME_SIZE
	.align		4
.L_6:
        /*0018*/ 	.byte	0x04, 0x11
        /*001a*/ 	.short	(.L_8 - .L_7)
	.align		4
.L_7:
        /*001c*/ 	.word	index@($__internal_1_$__cuda_sm10x_tcgen05_guardrail_trap_phase_invalid_during_alloc)
        /*0020*/ 	.word	0x00000000


	//----- nvinfo : EIATTR_FRAME_SIZE
	.align		4
.L_8:
        /*0024*/ 	.byte	0x04, 0x11
        /*0026*/ 	.short	(.L_10 - .L_9)
	.align		4
.L_9:
        /*0028*/ 	.word	index@($__internal_0_$__cuda_sm10x_tcgen05_guardrail_trap_col_being_dealloced_not_returned_by_alloc)
        /*002c*/ 	.word	0x00000000


	//----- nvinfo : EIATTR_FRAME_SIZE
	.align		4
.L_10:
        /*0030*/ 	.byte	0x04, 0x11
        /*0032*/ 	.short	(.L_12 - .L_11)
	.align		4
.L_11:
        /*0034*/ 	.word	index@(matmul_kernel)
        /*0038*/ 	.word	0x00000000


	//----- nvinfo : EIATTR_MIN_STACK_SIZE
	.align		4
.L_12:
        /*003c*/ 	.byte	0x04, 0x12
        /*003e*/ 	.short	(.L_14 - .L_13)
	.align		4
.L_13:
        /*0040*/ 	.word	index@(matmul_kernel)
        /*0044*/ 	.word	0x00000000
.L_14:


//--------------------- .nv.info.matmul_kernel    --------------------------
	.section	.nv.info.matmul_kernel,"",@"SHT_CUDA_INFO"
	.sectionflags	@""
	.align	4


	//----- nvinfo : EIATTR_CUDA_API_VERSION
	.align		4
        /*0000*/ 	.byte	0x04, 0x37
        /*0002*/ 	.short	(.L_16 - .L_15)
.L_15:
        /*0004*/ 	.word	0x00000081


	//----- nvinfo : EIATTR_KPARAM_INFO
	.align		4
.L_16:
        /*0008*/ 	.byte	0x04, 0x17
        /*000a*/ 	.short	(.L_18 - .L_17)
.L_17:
        /*000c*/ 	.word	0x00000000
        /*0010*/ 	.short	0x000d
        /*0012*/ 	.short	0x0048
        /*0014*/ 	.byte	0x00, 0xf4, 0x21, 0x00


	//----- nvinfo : EIATTR_KPARAM_INFO
	.align		4
.L_18:
        /*0018*/ 	.byte	0x04, 0x17
        /*001a*/ 	.short	(.L_20 - .L_19)
.L_19:
        /*001c*/ 	.word	0x00000000
        /*0020*/ 	.short	0x000c
        /*0022*/ 	.short	0x0040
        /*0024*/ 	.byte	0x00, 0xf4, 0x21, 0x00


	//----- nvinfo : EIATTR_KPARAM_INFO
	.align		4
.L_20:
        /*0028*/ 	.byte	0x04, 0x17
        /*002a*/ 	.short	(.L_22 - .L_21)
.L_21:
        /*002c*/ 	.word	0x00000000
        /*0030*/ 	.short	0x000b
        /*0032*/ 	.short	0x0038
        /*0034*/ 	.byte	0x00, 0xf0, 0x11, 0x00


	//----- nvinfo : EIATTR_KPARAM_INFO
	.align		4
.L_22:
        /*0038*/ 	.byte	0x04, 0x17
        /*003a*/ 	.short	(.L_24 - .L_23)
.L_23:
        /*003c*/ 	.word	0x00000000
        /*0040*/ 	.short	0x000a
        /*0042*/ 	.short	0x0034
        /*0044*/ 	.byte	0x00, 0xf0, 0x11, 0x00


	//----- nvinfo : EIATTR_KPARAM_INFO
	.align		4
.L_24:
        /*0048*/ 	.byte	0x04, 0x17
        /*004a*/ 	.short	(.L_26 - .L_25)
.L_25:
        /*004c*/ 	.word	0x00000000
        /*0050*/ 	.short	0x0009
        /*0052*/ 	.short	0x0030
        /*0054*/ 	.byte	0x00, 0xf0, 0x11, 0x00


	//----- nvinfo : EIATTR_KPARAM_INFO
	.align		4
.L_26:
        /*0058*/ 	.byte	0x04, 0x17
        /*005a*/ 	.short	(.L_28 - .L_27)
.L_27:
        /*005c*/ 	.word	0x00000000
        /*0060*/ 	.short	0x0008
        /*0062*/ 	.short	0x002c
        /*0064*/ 	.byte	0x00, 0xf0, 0x11, 0x00


	//----- nvinfo : EIATTR_KPARAM_INFO
	.align		4
.L_28:
        /*0068*/ 	.byte	0x04, 0x17
        /*006a*/ 	.short	(.L_30 - .L_29)
.L_29:
        /*006c*/ 	.word	0x00000000
        /*0070*/ 	.short	0x0007
        /*0072*/ 	.short	0x0028
        /*0074*/ 	.byte	0x00, 0xf0, 0x11, 0x00


	//----- nvinfo : EIATTR_KPARAM_INFO
	.align		4
.L_30:
        /*0078*/ 	.byte	0x04, 0x17
        /*007a*/ 	.short	(.L_32 - .L_31)
.L_31:
        /*007c*/ 	.word	0x00000000
        /*0080*/ 	.short	0x0006
        /*0082*/ 	.short	0x0024
        /*0084*/ 	.byte	0x00, 0xf0, 0x11, 0x00


	//----- nvinfo : EIATTR_KPARAM_INFO
	.align		4
.L_32:
        /*0088*/ 	.byte	0x04, 0x17
        /*008a*/ 	.short	(.L_34 - .L_33)
.L_33:
        /*008c*/ 	.word	0x00000000
        /*0090*/ 	.short	0x0005
        /*0092*/ 	.short	0x0020
        /*0094*/ 	.byte	0x00, 0xf0, 0x11, 0x00


	//----- nvinfo : EIATTR_KPARAM_INFO
	.align		4
.L_34:
        /*0098*/ 	.byte	0x04, 0x17
        /*009a*/ 	.short	(.L_36 - .L_35)
.L_35:
        /*009c*/ 	.word	0x00000000
        /*00a0*/ 	.short	0x0004
        /*00a2*/ 	.short	0x001c
        /*00a4*/ 	.byte	0x00, 0xf0, 0x11, 0x00


	//----- nvinfo : EIATTR_KPARAM_INFO
	.align		4
.L_36:
        /*00a8*/ 	.byte	0x04, 0x17
        /*00aa*/ 	.short	(.L_38 - .L_37)
.L_37:
        /*00ac*/ 	.word	0x00000000
        /*00b0*/ 	.short	0x0003
        /*00b2*/ 	.short	0x0018
        /*00b4*/ 	.byte	0x00, 0xf0, 0x11, 0x00


	//----- nvinfo : EIATTR_KPARAM_INFO
	.align		4
.L_38:
        /*00b8*/ 	.byte	0x04, 0x17
        /*00ba*/ 	.short	(.L_40 - .L_39)
.L_39:
        /*00bc*/ 	.word	0x00000000
        /*00c0*/ 	.short	0x0002
        /*00c2*/ 	.short	0x0010
        /*00c4*/ 	.byte	0x00, 0xf4, 0x21, 0x00


	//----- nvinfo : EIATTR_KPARAM_INFO
	.align		4
.L_40:
        /*00c8*/ 	.byte	0x04, 0x17
        /*00ca*/ 	.short	(.L_42 - .L_41)
.L_41:
        /*00cc*/ 	.word	0x00000000
        /*00d0*/ 	.short	0x0001
        /*00d2*/ 	.short	0x0008
        /*00d4*/ 	.byte	0x00, 0xf4, 0x21, 0x00


	//----- nvinfo : EIATTR_KPARAM_INFO
	.align		4
.L_42:
        /*00d8*/ 	.byte	0x04, 0x17
        /*00da*/ 	.short	(.L_44 - .L_43)
.L_43:
        /*00dc*/ 	.word	0x00000000
        /*00e0*/ 	.short	0x0000
        /*00e2*/ 	.short	0x0000
        /*00e4*/ 	.byte	0x00, 0xf4, 0x21, 0x00


	//----- nvinfo : EIATTR_EXPLICIT_CLUSTER
	.align		4
.L_44:
        /*00e8*/ 	.byte	0x01, 0x3e
	.zero		2


	//----- nvinfo : EIATTR_CTA_PER_CLUSTER
	.align		4
        /*00ec*/ 	.byte	0x04, 0x3d
        /*00ee*/ 	.short	(.L_46 - .L_45)
.L_45:
        /*00f0*/ 	.word	0x00000002
        /*00f4*/ 	.word	0x00000001
        /*00f8*/ 	.word	0x00000001


	//----- nvinfo : EIATTR_AT_ENTRY_FRAGMENTS
	.align		4
.L_46:
        /*00fc*/ 	.byte	0x04, 0x4f
        /*00fe*/ 	.short	(.L_48 - .L_47)


	//   ....[0]....
.L_47:
        /*0100*/ 	.word	0x00000004


	//----- nvinfo : EIATTR_RESERVED_SMEM_USED
	.align		4
.L_48:
        /*0104*/ 	.byte	0x01, 0x41
	.zero		2


	//----- nvinfo : EIATTR_SPARSE_MMA_MASK
	.align		4
        /*0108*/ 	.byte	0x03, 0x50
        /*010a*/ 	.short	0x0000


	//----- nvinfo : EIATTR_TCGEN05_1CTA_USED
	.align		4
        /*010c*/ 	.byte	0x01, 0x51
	.zero		2


	//----- nvinfo : EIATTR_MAXREG_COUNT
	.align		4
        /*0110*/ 	.byte	0x03, 0x1b
        /*0112*/ 	.short	0x00ff


	//----- nvinfo : EIATTR_NUM_BARRIERS
	.align		4
        /*0114*/ 	.byte	0x02, 0x4c
        /*0116*/ 	.byte	0x01
	.zero		1


	//----- nvinfo : EIATTR_INT_WARP_WIDE_INSTR_OFFSETS
	.align		4
        /*0118*/ 	.byte	0x04, 0x31
        /*011a*/ 	.short	(.L_50 - .L_49)


	//   ....[0]....
.L_49:
        /*011c*/ 	.word	0x00000fe0


	//   ....[1]....
        /*0120*/ 	.word	0x00001000


	//   ....[2]....
        /*0124*/ 	.word	0x000027b0


	//   ....[3]....
        /*0128*/ 	.word	0x000052e0


	//   ....[4]....
        /*012c*/ 	.word	0x00005330


	//----- nvinfo : EIATTR_COOP_GROUP_MASK_REGIDS
	.align		4
.L_50:
        /*0130*/ 	.byte	0x04, 0x29
        /*0132*/ 	.short	(.L_52 - .L_51)


	//   ....[0]....
.L_51:
        /*0134*/ 	.word	0xffffffff


	//   ....[1]....
        /*0138*/ 	.word	0xffffffff


	//   ....[2]....
        /*013c*/ 	.word	0xffffffff


	//   ....[3]....
        /*0140*/ 	.word	0xffffffff


	//----- nvinfo : EIATTR_COOP_GROUP_INSTR_OFFSETS
	.align		4
.L_52:
        /*0144*/ 	.byte	0x04, 0x28
        /*0146*/ 	.short	(.L_54 - .L_53)


	//   ....[0]....
.L_53:
        /*0148*/ 	.word	0x00000070


	//   ....[1]....
        /*014c*/ 	.word	0x00000330


	//   ....[2]....
        /*0150*/ 	.word	0x00005170


	//   ....[3]....
        /*0154*/ 	.word	0x000053e0


	//----- nvinfo : EIATTR_VRC_CTA_INIT_COUNT
	.align		4
.L_54:
        /*0158*/ 	.byte	0x02, 0x4a
        /*015a*/ 	.byte	0x80
	.zero		1


	//----- nvinfo : EIATTR_MBARRIER_INSTR_OFFSETS
	.align		4
        /*015c*/ 	.byte	0x04, 0x39
        /*015e*/ 	.short	(.L_56 - .L_55)


	//   ....[0]....
.L_55:
        /*0160*/ 	.word	0x00001120
        /*0164*/ 	.word	0x000000ff
        /*0168*/ 	.word	0x00000000
        /*016c*/ 	.short	0x0100
        /*016e*/ 	.byte	0x0d
	.zero		1


	//   ....[1]....
        /*0170*/ 	.word	0x000027f0
        /*0174*/ 	.word	0x000000ff
        /*0178*/ 	.word	0x00002008
        /*017c*/ 	.short	0x0100
        /*017e*/ 	.byte	0x12
	.zero		1


	//   ....[2]....
        /*0180*/ 	.word	0x00002d80
        /*0184*/ 	.word	0x000000ff
        /*0188*/ 	.word	0x00000000
        /*018c*/ 	.short	0x010a
        /*018e*/ 	.byte	0x0d
	.zero		1


	//   ....[3]....
        /*0190*/ 	.word	0x00003bc0
        /*0194*/ 	.word	0x000000ff
        /*0198*/ 	.word	0x00000000
        /*019c*/ 	.short	0x010a
        /*019e*/ 	.byte	0x0d
	.zero		1


	//   ....[4]....
        /*01a0*/ 	.word	0x00003c90
        /*01a4*/ 	.word	0x000000ff
        /*01a8*/ 	.word	0x00002000
        /*01ac*/ 	.short	0x0108
        /*01ae*/ 	.byte	0x12
	.zero		1


	//   ....[5]....
        /*01b0*/ 	.word	0x00003ce0
        /*01b4*/ 	.word	0x000000ff
        /*01b8*/ 	.word	0x00002008
        /*01bc*/ 	.short	0x0108
        /*01be*/ 	.byte	0x12
	.zero		1


	//   ....[6]....
        /*01c0*/ 	.word	0x00005400
        /*01c4*/ 	.word	0x000000ff
        /*01c8*/ 	.word	0x00000000
        /*01cc*/ 	.short	0x010a
        /*01ce*/ 	.byte	0x0d
	.zero		1


	//   ....[7]....
        /*01d0*/ 	.word	0x00005430
        /*01d4*/ 	.word	0x000000ff
        /*01d8*/ 	.word	0x00000000
        /*01dc*/ 	.short	0x010a
        /*01de*/ 	.byte	0x0d
	.zero		1


	//----- nvinfo : EIATTR_NUM_MBARRIERS
	.align		4
.L_56:
        /*01e0*/ 	.byte	0x03, 0x38
        /*01e2*/ 	.short	0x0002


	//----- nvinfo : EIATTR_EXIT_INSTR_OFFSETS
	.align		4
        /*01e4*/ 	.byte	0x04, 0x1c
        /*01e6*/ 	.short	(.L_58 - .L_57)


	//   ....[0]....
.L_57:
        /*01e8*/ 	.word	0x000053f0


	//----- nvinfo : EIATTR_REQNTID
	.align		4
.L_58:
        /*01ec*/ 	.byte	0x04, 0x10
        /*01ee*/ 	.short	(.L_60 - .L_59)
.L_59:
        /*01f0*/ 	.word	0x00000080
        /*01f4*/ 	.word	0x00000001
        /*01f8*/ 	.word	0x00000001


	//----- nvinfo : EIATTR_CRS_STACK_SIZE
	.align		4
.L_60:
        /*01fc*/ 	.byte	0x04, 0x1e
        /*01fe*/ 	.short	(.L_62 - .L_61)
.L_61:
        /*0200*/ 	.word	0x00000000


	//----- nvinfo : EIATTR_CBANK_PARAM_SIZE
	.align		4
.L_62:
        /*0204*/ 	.byte	0x03, 0x19
        /*0206*/ 	.short	0x0050


	//----- nvinfo : EIATTR_PARAM_CBANK
	.align		4
        /*0208*/ 	.byte	0x04, 0x0a
        /*020a*/ 	.short	(.L_64 - .L_63)
	.align		4
.L_63:
        /*020c*/ 	.word	index@(.nv.constant0.matmul_kernel)
        /*0210*/ 	.short	0x0380
        /*0212*/ 	.short	0x0050


	//----- nvinfo : EIATTR_SW_WAR
	.align		4
.L_64:
        /*0214*/ 	.byte	0x04, 0x36
        /*0216*/ 	.short	(.L_66 - .L_65)
.L_65:
        /*0218*/ 	.word	0x00000008
.L_66:


//--------------------- .nv.compat                --------------------------
	.section	.nv.compat,"",@"SHT_CUDA_COMPAT_INFO"
	.align	4
        /*0000*/ 	.byte	0x02, 0x02, 0x02, 0x00, 0x02, 0x05, 0x05, 0x00, 0x02, 0x03, 0x00, 0x00, 0x02, 0x06, 0x01, 0x00


//--------------------- .nv.callgraph             --------------------------
	.section	.nv.callgraph,"",@"SHT_CUDA_CALLGRAPH"
	.align	4
	.sectionentsize	8
	.align		4
        /*0000*/ 	.word	0x00000000
	.align		4
        /*0004*/ 	.word	0xffffffff
	.align		4
        /*0008*/ 	.word	0x00000000
	.align		4
        /*000c*/ 	.word	0xfffffffe
	.align		4
        /*0010*/ 	.word	0x00000000
	.align		4
        /*0014*/ 	.word	0xfffffffd
	.align		4
        /*0018*/ 	.word	0x00000000
	.align		4
        /*001c*/ 	.word	0xfffffffc


//--------------------- .text.matmul_kernel       --------------------------
	.section	.text.matmul_kernel,"ax",@progbits
	.align	128
        .global         matmul_kernel
        .type           matmul_kernel,@function
        .size           matmul_kernel,(.L_x_20 - matmul_kernel)
        .other          matmul_kernel,@"STO_CUDA_ENTRY STV_DEFAULT"
matmul_kernel:
.text.matmul_kernel:
[----:B------:R-:W0:Y:S01]  /*0000*/  LDC R1, c[0x0][0x37c] ;  /* 0x0000df00ff017b82 */ /* 0x000e220000000800 */
[----:B------:R-:W1:Y:S01]  /*0010*/  S2R R37, SR_TID.X ;  /* 0x0000000000257919 */ /* 0x000e620000002100 */
[----:B------:R-:W2:Y:S01]  /*0020*/  LDCU.64 UR20, c[0x0][0x358] ;  /* 0x00006b00ff1477ac */ /* 0x000ea20008000a00 */
[----:B-1----:R-:W-:-:S13]  /*0030*/  ISETP.GE.U32.AND P0, PT, R37, 0x20, PT ;  /* 0x000000202500780c */ /* 0x002fda0003f06070 */
[----:B------:R-:W-:Y:S02]  /*0040*/  VOTEU.ANY UP0, P0 ;  /* 0x0000000000ff7886 */ /* 0x000fe40000000100 */
[----:B0-2---:R-:W-:Y:S05]  /*0050*/  BRA.U UP0, `(.L_x_0) ;  /* 0x0000000100b87547 */ /* 0x005fea000b800000 */
[----:B------:R-:W0:Y:S01]  /*0060*/  S2UR UR6, SR_CgaCtaId ;  /* 0x00000000000679c3 */ /* 0x000e220000008800 */
[----:B------:R-:W-:Y:S01]  /*0070*/  NOP ;  /* 0x0000000000007918 */ /* 0x000fe20000000000 */
[----:B------:R-:W-:Y:S02]  /*0080*/  UMOV UR4, 0x40 ;  /* 0x0000004000047882 */ /* 0x000fe40000000000 */
[----:B0-----:R-:W-:-:S09]  /*0090*/  ULEA UR4, UR6, UR4, 0x18 ;  /* 0x0000000406047291 */ /* 0x001fd2000f8ec0ff */
[----:B------:R-:W0:Y:S01]  /*00a0*/  LDS.U8 R0, [UR4] ;  /* 0x00000004ff007984 */ /* 0x000e220008000000 */
[----:B------:R-:W-:Y:S02]  /*00b0*/  UMOV UR4, 0x400 ;  /* 0x0000040000047882 */ /* 0x000fe40000000000 */
[----:B------:R-:W-:Y:S01]  /*00c0*/  ULEA UR4, UR6, UR4, 0x18 ;  /* 0x0000000406047291 */ /* 0x000fe2000f8ec0ff */
[----:B0-----:R-:W-:-:S13]  /*00d0*/  ISETP.NE.AND P0, PT, R0, RZ, PT ;  /* 0x000000ff0000720c */ /* 0x001fda0003f05270 */
[----:B------:R-:W-:Y:S05]  /*00e0*/  @P0 BRA `(.L_x_1) ;  /* 0x00000000007c0947 */ /* 0x000fea0003800000 */
[----:B------:R-:W-:-:S13]  /*00f0*/  ELECT P0, URZ, PT ;  /* 0x0000000000ff782f */ /* 0x000fda0003800000 */
[----:B------:R-:W-:Y:S05]  /*0100*/  @!P0 BRA `(.L_x_2) ;  /* 0x0000000000848947 */ /* 0x000fea0003800000 */
[----:B------:R-:W-:Y:S01]  /*0110*/  UMOV UR5, 0x2 ;  /* 0x0000000200057882 */ /* 0x000fe20000000000 */
[----:B------:R-:W-:Y:S02]  /*0120*/  IMAD.MOV.U32 R4, RZ, RZ, 0x1 ;  /* 0x00000001ff047424 */ /* 0x000fe400078e00ff */
[----:B------:R-:W-:Y:S02]  /*0130*/  IMAD.MOV.U32 R5, RZ, RZ, 0x3 ;  /* 0x00000003ff057424 */ /* 0x000fe400078e00ff */
[----:B------:R-:W-:Y:S04]  /*0140*/  DEPBAR.LE SB0, 0x36 ;  /* 0x00008d800000791a */ /* 0x000fe80000000000 */
[----:B------:R-:W0:Y:S02]  /*0150*/  UTCATOMSWS.FIND_AND_SET.ALIGN UP1, UR5, UR5 ;  /* 0x00000005000575e3 */ /* 0x000e240008020800 */
[----:B0-----:R-:W-:-:S04]  /*0160*/  PLOP3.LUT P0, PT, PT, PT, UP1, 0x80, 0x8 ;  /* 0x000000000008781c */ /* 0x001fc80003f0f018 */
[----:B------:R-:W-:-:S04]  /*0170*/  SEL R0, RZ, 0xffffffff, !P0 ;  /* 0xffffffffff007807 */ /* 0x000fc80004000000 */
[----:B------:R-:W-:Y:S01]  /*0180*/  ISETP.NE.AND P0, PT, R0, RZ, PT ;  /* 0x000000ff0000720c */ /* 0x000fe20003f05270 */
[----:B------:R-:W-:-:S12]  /*0190*/  IMAD.U32 R0, RZ, RZ, UR5 ;  /* 0x00000005ff007e24 */ /* 0x000fd8000f8e00ff */
[----:B------:R-:W-:Y:S05]  /*01a0*/  @P0 BRA `(.L_x_3) ;  /* 0x0000000000240947 */ /* 0x000fea0003800000 */
.L_x_4:
[----:B------:R-:W-:Y:S05]  /*01b0*/  NANOSLEEP 0x64 ;  /* 0x000000640000795d */ /* 0x000fea0003800000 */
[----:B------:R-:W-:-:S05]  /*01c0*/  UMOV UR5, 0x2 ;  /* 0x0000000200057882 */ /* 0x000fca0000000000 */
[----:B------:R-:W-:Y:S04]  /*01d0*/  DEPBAR.LE SB0, 0x36 ;  /* 0x00008d800000791a */ /* 0x000fe80000000000 */
[----:B------:R-:W0:Y:S02]  /*01e0*/  UTCATOMSWS.FIND_AND_SET.ALIGN UP1, UR5, UR5 ;  /* 0x00000005000575e3 */ /* 0x000e240008020800 */
[----:B0-----:R-:W-:-:S04]  /*01f0*/  PLOP3.LUT P0, PT, PT, PT, UP1, 0x80, 0x8 ;  /* 0x000000000008781c */ /* 0x001fc80003f0f018 */
[----:B------:R-:W-:-:S04]  /*0200*/  SEL R0, RZ, 0xffffffff, !P0 ;  /* 0xffffffffff007807 */ /* 0x000fc80004000000 */
[----:B------:R-:W-:Y:S01]  /*0210*/  ISETP.NE.AND P0, PT, R0, RZ, PT ;  /* 0x000000ff0000720c */ /* 0x000fe20003f05270 */
[----:B------:R-:W-:-:S12]  /*0220*/  IMAD.U32 R0, RZ, RZ, UR5 ;  /* 0x00000005ff007e24 */ /* 0x000fd8000f8e00ff */
[----:B------:R-:W-:Y:S05]  /*0230*/  @!P0 BRA `(.L_x_4) ;  /* 0xfffffffc00dc8947 */ /* 0x000fea000383ffff */
.L_x_3:
[C---:B------:R-:W-:Y:S01]  /*0240*/  VIADD R3, R0.reuse, 0x10 ;  /* 0x0000001000037836 */ /* 0x040fe20000000000 */
[----:B------:R-:W-:Y:S01]  /*0250*/  UMOV UR5, 0x50 ;  /* 0x0000005000057882 */ /* 0x000fe20000000000 */
[----:B------:R-:W-:Y:S01]  /*0260*/  SHF.L.U32 R2, R5, R0, RZ ;  /* 0x0000000005027219 */ /* 0x000fe200000006ff */
[----:B------:R-:W-:Y:S01]  /*0270*/  ULEA UR5, UR6, UR5, 0x18 ;  /* 0x0000000506057291 */ /* 0x000fe2000f8ec0ff */
[----:B------:R-:W-:Y:S01]  /*0280*/  IMAD.SHL.U32 R0, R0, 0x20, RZ ;  /* 0x0000002000007824 */ /* 0x000fe200078e00ff */
[----:B------:R-:W-:-:S04]  /*0290*/  SHF.L.U32 R3, R4, R3, RZ ;  /* 0x0000000304037219 */ /* 0x000fc800000006ff */
[----:B------:R-:W-:-:S05]  /*02a0*/  LOP3.LUT R2, R3, R2, RZ, 0xfc, !PT ;  /* 0x0000000203027212 */ /* 0x000fca00078efcff */
[----:B------:R0:W-:Y:S04]  /*02b0*/  ATOMS.OR RZ, [UR5], R2 ;  /* 0x00000002ffff798c */ /* 0x0001e8000b000005 */
[----:B------:R0:W-:Y:S01]  /*02c0*/  STS [UR4], R0 ;  /* 0x00000000ff007988 */ /* 0x0001e20008000804 */
[----:B------:R-:W-:Y:S05]  /*02d0*/  BRA `(.L_x_2) ;  /* 0x0000000000107947 */ /* 0x000fea0003800000 */
.L_x_1:
[----:B------:R-:W-:Y:S01]  /*02e0*/  IMAD.MOV.U32 R0, RZ, RZ, -0x1 ;  /* 0xffffffffff007424 */ /* 0x000fe200078e00ff */
[----:B------:R-:W-:-:S04]  /*02f0*/  MOV R2, 0x320 ;  /* 0x0000032000027802 */ /* 0x000fc80000000f00 */
[----:B------:R0:W-:Y:S03]  /*0300*/  STS [UR4], R0 ;  /* 0x00000000ff007988 */ /* 0x0001e60008000804 */
[----:B0-----:R-:W-:Y:S05]  /*0310*/  CALL.REL.NOINC `($__internal_1_$__cuda_sm10x_tcgen05_guardrail_trap_phase_invalid_during_alloc) ;  /* 0x00000050005c7944 */ /* 0x001fea0003c00000 */
.L_x_2:
[----:B------:R-:W-:Y:S05]  /*0320*/  WARPSYNC.ALL ;  /* 0x0000000000007948 */ /* 0x000fea0003800000 */
[----:B------:R-:W-:Y:S01]  /*0330*/  NOP ;  /* 0x0000000000007918 */ /* 0x000fe20000000000 */
.L_x_0:
[----:B------:R-:W1:Y:S08]  /*0340*/  LDC.64 R78, c[0x0][0x398] ;  /* 0x0000e600ff4e7b82 */ /* 0x000e700000000a00 */
[----:B------:R-:W2:Y:S02]  /*0350*/  S2UR UR5, SR_CgaSize ;  /* 0x00000000000579c3 */ /* 0x000ea40000008a00 */
[----:B--2---:R-:W-:-:S12]  /*0360*/  UIMAD UR5, UR5, -0xa0, URZ ;  /* 0xffffff60050578a4 */ /* 0x004fd8000f8e02ff */
[----:B------:R-:W2:Y:S01]  /*0370*/  LDCU UR5, c[0x0][UR5+0x2b0] ;  /* 0x00005600050577ac */ /* 0x000ea20008000800 */
[----:B------:R-:W-:Y:S02]  /*0380*/  SHF.R.U32.HI R86, RZ, 0x5, R37 ;  /* 0x00000005ff567819 */ /* 0x000fe40000011625 */
[----:B------:R-:W-:Y:S01]  /*0390*/  PRMT R119, RZ, 0x7610, R119 ;  /* 0x00007610ff777816 */ /* 0x000fe20000000077 */
[----:B------:R-:W3:Y:S01]  /*03a0*/  LDCU.64 UR14, c[0x0][0x3a8] ;  /* 0x00007500ff0e77ac */ /* 0x000ee20008000a00 */
[----:B------:R-:W4:Y:S01]  /*03b0*/  S2UR UR4, SR_CTAID.X ;  /* 0x00000000000479c3 */ /* 0x000f220000002500 */
[----:B------:R-:W0:Y:S01]  /*03c0*/  LDCU UR7, c[0x0][0x3a4] ;  /* 0x00007480ff0777ac */ /* 0x000e220008000800 */
[----:B------:R-:W0:Y:S06]  /*03d0*/  LDCU.128 UR24, c[0x0][0x380] ;  /* 0x00007000ff1877ac */ /* 0x000e2c0008000c00 */
[----:B------:R-:W5:Y:S01]  /*03e0*/  LDC R93, c[0x0][0x3a0] ;  /* 0x0000e800ff5d7b82 */ /* 0x000f620000000800 */
[----:B------:R-:W-:Y:S01]  /*03f0*/  UMOV UR6, 0x1 ;  /* 0x0000000100067882 */ /* 0x000fe20000000000 */
[----:B01----:R-:W-:Y:S01]  /*0400*/  VIADD R0, R79, 0x7f ;  /* 0x0000007f4f007836 */ /* 0x003fe20000000000 */
[----:B------:R-:W-:-:S02]  /*0410*/  IABS R11, R78 ;  /* 0x0000004e000b7213 */ /* 0x000fc40000000000 */
[----:B------:R-:W-:Y:S02]  /*0420*/  IABS R84, R79 ;  /* 0x0000004f00547213 */ /* 0x000fe40000000000 */
[----:B------:R-:W-:Y:S02]  /*0430*/  SHF.R.S32.HI R3, RZ, 0x1f, R0 ;  /* 0x0000001fff037819 */ /* 0x000fe40000011400 */
[----:B----4-:R-:W-:Y:S01]  /*0440*/  I2FP.F32.U32 R5, UR4 ;  /* 0x0000000400057c45 */ /* 0x010fe20008201000 */
[----:B------:R-:W-:Y:S01]  /*0450*/  UMOV UR4, 0x400 ;  /* 0x0000040000047882 */ /* 0x000fe20000000000 */
[----:B------:R-:W-:-:S03]  /*0460*/  LEA.HI R3, R3, R0, RZ, 0x7 ;  /* 0x0000000003037211 */ /* 0x000fc600078f38ff */
[----:B--2---:R-:W-:Y:S01]  /*0470*/  FMUL R5, R5, UR5 ;  /* 0x0000000505057c20 */ /* 0x004fe20008400000 */
[----:B------:R-:W-:Y:S01]  /*0480*/  SHF.R.S32.HI R3, RZ, 0x7, R3 ;  /* 0x00000007ff037819 */ /* 0x000fe20000011403 */
[----:B------:R-:W0:Y:S04]  /*0490*/  S2UR UR5, SR_CgaCtaId ;  /* 0x00000000000579c3 */ /* 0x000e280000008800 */
[----:B------:R-:W-:Y:S01]  /*04a0*/  IMAD.SHL.U32 R4, R3, 0x8, RZ ;  /* 0x0000000803047824 */ /* 0x000fe200078e00ff */
[----:B------:R-:W-:Y:S04]  /*04b0*/  F2I.U32.TRUNC.NTZ R5, R5 ;  /* 0x0000000500057305 */ /* 0x000fe8000020f000 */
[----:B------:R-:W-:-:S04]  /*04c0*/  IABS R7, R4 ;  /* 0x0000000400077213 */ /* 0x000fc80000000000 */
[----:B------:R-:W1:Y:S01]  /*04d0*/  I2F.RP R0, R7 ;  /* 0x0000000700007306 */ /* 0x000e620000209400 */
[----:B0-----:R-:W-:Y:S02]  /*04e0*/  USHF.L.U32 UR22, UR5, 0x6, URZ ;  /* 0x0000000605167899 */ /* 0x001fe400080006ff */
[----:B------:R-:W-:Y:S01]  /*04f0*/  ULEA UR18, UR5, UR4, 0x18 ;  /* 0x0000000405127291 */ /* 0x000fe2000f8ec0ff */
[----:B------:R-:W-:Y:S03]  /*0500*/  BAR.SYNC.DEFER_BLOCKING 0x0 ;  /* 0x0000000000007b1d */ /* 0x000fe60000010000 */
[----:B------:R-:W-:-:S03]  /*0510*/  UIADD3 UR10, UPT, UPT, UR18, 0x2000, URZ ;  /* 0x00002000120a7890 */ /* 0x000fc6000fffe0ff */
[----:B-1----:R-:W0:Y:S02]  /*0520*/  MUFU.RCP R0, R0 ;  /* 0x0000000000007308 */ /* 0x002e240000001000 */
[----:B0-----:R-:W-:Y:S01]  /*0530*/  VIADD R2, R0, 0xffffffe ;  /* 0x0ffffffe00027836 */ /* 0x001fe20000000000 */
[----:B------:R-:W-:Y:S01]  /*0540*/  IABS R0, R5 ;  /* 0x0000000500007213 */ /* 0x000fe20000000000 */
[----:B------:R-:W0:Y:S04]  /*0550*/  LDS R12, [UR18] ;  /* 0x00000012ff0c7984 */ /* 0x000e280008000800 */
[----:B------:R1:W2:Y:S02]  /*0560*/  F2I.FTZ.U32.TRUNC.NTZ R3, R2 ;  /* 0x0000000200037305 */ /* 0x0002a4000021f000 */
[----:B-1----:R-:W-:-:S02]  /*0570*/  IMAD.MOV.U32 R2, RZ, RZ, RZ ;  /* 0x000000ffff027224 */ /* 0x002fc400078e00ff */
[----:B--2---:R-:W-:-:S04]  /*0580*/  IMAD.MOV R6, RZ, RZ, -R3 ;  /* 0x000000ffff067224 */ /* 0x004fc800078e0a03 */
[----:B------:R-:W-:Y:S01]  /*0590*/  IMAD R9, R6, R7, RZ ;  /* 0x0000000706097224 */ /* 0x000fe200078e02ff */
[----:B------:R-:W-:-:S03]  /*05a0*/  IABS R6, R4 ;  /* 0x0000000400067213 */ /* 0x000fc60000000000 */
[----:B------:R-:W-:-:S04]  /*05b0*/  IMAD.HI.U32 R3, R3, R9, R2 ;  /* 0x0000000903037227 */ /* 0x000fc800078e0002 */
[----:B------:R-:W-:Y:S02]  /*05c0*/  IMAD.MOV R2, RZ, RZ, -R6 ;  /* 0x000000ffff027224 */ /* 0x000fe400078e0a06 */
[----:B------:R-:W-:-:S04]  /*05d0*/  IMAD.HI.U32 R3, R3, R0, RZ ;  /* 0x0000000003037227 */ /* 0x000fc800078e00ff */
[----:B------:R-:W-:Y:S01]  /*05e0*/  IMAD R0, R3, R2, R0 ;  /* 0x0000000203007224 */ /* 0x000fe200078e0200 */
[----:B------:R-:W-:Y:S04]  /*05f0*/  BAR.SYNC.DEFER_BLOCKING 0x0 ;  /* 0x0000000000007b1d */ /* 0x000fe80000010000 */
[----:B------:R-:W-:Y:S02]  /*0600*/  ISETP.GT.U32.AND P1, PT, R7, R0, PT ;  /* 0x000000000700720c */ /* 0x000fe40003f24070 */
[----:B0-----:R-:W-:-:S11]  /*0610*/  R2UR UR19, R12 ;  /* 0x000000000c1372ca */ /* 0x001fd600000e0000 */
[----:B------:R-:W-:Y:S02]  /*0620*/  @!P1 IMAD.IADD R0, R0, 0x1, -R7 ;  /* 0x0000000100009824 */ /* 0x000fe400078e0a07 */
[----:B------:R-:W-:Y:S01]  /*0630*/  @!P1 VIADD R3, R3, 0x1 ;  /* 0x0000000103039836 */ /* 0x000fe20000000000 */
[----:B------:R-:W-:Y:S02]  /*0640*/  ISETP.NE.AND P1, PT, R4, RZ, PT ;  /* 0x000000ff0400720c */ /* 0x000fe40003f25270 */
[----:B------:R-:W-:Y:S02]  /*0650*/  ISETP.GE.U32.AND P0, PT, R0, R7, PT ;  /* 0x000000070000720c */ /* 0x000fe40003f06070 */
[----:B------:R-:W-:-:S04]  /*0660*/  LOP3.LUT R0, R5, R4, RZ, 0x3c, !PT ;  /* 0x0000000405007212 */ /* 0x000fc800078e3cff */
[----:B------:R-:W-:Y:S01]  /*0670*/  ISETP.GE.AND P2, PT, R0, RZ, PT ;  /* 0x000000ff0000720c */ /* 0x000fe20003f46270 */
[----:B------:R-:W-:-:S06]  /*0680*/  VIADD R0, R78, 0x3f ;  /* 0x0000003f4e007836 */ /* 0x000fcc0000000000 */
[----:B------:R-:W-:-:S04]  /*0690*/  @P0 VIADD R3, R3, 0x1 ;  /* 0x0000000103030836 */ /* 0x000fc80000000000 */
[----:B------:R-:W-:Y:S01]  /*06a0*/  IMAD.MOV.U32 R2, RZ, RZ, R3 ;  /* 0x000000ffff027224 */ /* 0x000fe200078e0003 */
[----:B------:R-:W-:-:S03]  /*06b0*/  SHF.R.S32.HI R3, RZ, 0x1f, R0 ;  /* 0x0000001fff037819 */ /* 0x000fc60000011400 */
[----:B------:R-:W-:Y:S01]  /*06c0*/  @!P2 IMAD.MOV R2, RZ, RZ, -R2 ;  /* 0x000000ffff02a224 */ /* 0x000fe200078e0a02 */
[----:B------:R-:W-:Y:S02]  /*06d0*/  @!P1 LOP3.LUT R2, RZ, R4, RZ, 0x33, !PT ;  /* 0x00000004ff029212 */ /* 0x000fe400078e33ff */
[----:B------:R-:W-:-:S03]  /*06e0*/  LEA.HI R3, R3, R0, RZ, 0x6 ;  /* 0x0000000003037211 */ /* 0x000fc600078f30ff */
[----:B------:R-:W-:Y:S02]  /*06f0*/  IMAD.SHL.U32 R8, R2, 0x8, RZ ;  /* 0x0000000802087824 */ /* 0x000fe400078e00ff */
[----:B------:R-:W-:-:S03]  /*0700*/  IMAD.MOV R2, RZ, RZ, -R2 ;  /* 0x000000ffff027224 */ /* 0x000fc600078e0a02 */
[----:B------:R-:W-:Y:S01]  /*0710*/  LEA.HI.SX32 R3, R3, -R8, 0x1a ;  /* 0x8000000803037211 */ /* 0x000fe200078fd2ff */
[----:B------:R-:W-:-:S03]  /*0720*/  IMAD R10, R4, R2, R5 ;  /* 0x00000002040a7224 */ /* 0x000fc600078e0205 */
[----:B------:R-:W-:Y:S02]  /*0730*/  VIMNMX R13, PT, PT, R3, 0x8, PT ;  /* 0x00000008030d7848 */ /* 0x000fe40003fe0100 */
[----:B------:R-:W-:Y:S02]  /*0740*/  IABS R9, R10 ;  /* 0x0000000a00097213 */ /* 0x000fe40000000000 */
[-C--:B------:R-:W-:Y:S02]  /*0750*/  IABS R7, R13.reuse ;  /* 0x0000000d00077213 */ /* 0x080fe40000000000 */
[----:B------:R-:W-:Y:S02]  /*0760*/  IABS R4, R13 ;  /* 0x0000000d00047213 */ /* 0x000fe40000000000 */
[----:B------:R-:W0:Y:S08]  /*0770*/  I2F.RP R0, R7 ;  /* 0x0000000700007306 */ /* 0x000e300000209400 */
[----:B0-----:R-:W0:Y:S02]  /*0780*/  MUFU.RCP R0, R0 ;  /* 0x0000000000007308 */ /* 0x001e240000001000 */
[----:B0-----:R-:W-:-:S02]  /*0790*/  VIADD R3, R0, 0xffffffe ;  /* 0x0ffffffe00037836 */ /* 0x001fc40000000000 */
[----:B------:R-:W-:-:S04]  /*07a0*/  IMAD.MOV R0, RZ, RZ, -R4 ;  /* 0x000000ffff007224 */ /* 0x000fc800078e0a04 */
[----:B------:R-:W0:Y:S08]  /*07b0*/  I2F.RP R4, R84 ;  /* 0x0000005400047306 */ /* 0x000e300000209400 */
[----:B------:R-:W1:Y:S08]  /*07c0*/  F2I.FTZ.U32.TRUNC.NTZ R3, R3 ;  /* 0x0000000300037305 */ /* 0x000e70000021f000 */
[----:B0-----:R-:W0:Y:S01]  /*07d0*/  MUFU.RCP R4, R4 ;  /* 0x0000000400047308 */ /* 0x001e220000001000 */
[----:B-1----:R-:W-:-:S04]  /*07e0*/  IMAD.MOV R6, RZ, RZ, -R3 ;  /* 0x000000ffff067224 */ /* 0x002fc800078e0a03 */
[----:B------:R-:W-:-:S04]  /*07f0*/  IMAD.MOV.U32 R2, RZ, RZ, R6 ;  /* 0x000000ffff027224 */ /* 0x000fc800078e0006 */
[----:B------:R-:W-:Y:S02]  /*0800*/  IMAD R5, R2, R7, RZ ;  /* 0x0000000702057224 */ /* 0x000fe400078e02ff */
[----:B------:R-:W-:Y:S02]  /*0810*/  IMAD.MOV.U32 R2, RZ, RZ, RZ ;  /* 0x000000ffff027224 */ /* 0x000fe400078e00ff */
[----:B0-----:R-:W-:Y:S02]  /*0820*/  VIADD R4, R4, 0xffffffe ;  /* 0x0ffffffe04047836 */ /* 0x001fe40000000000 */
[----:B------:R-:W-:Y:S02]  /*0830*/  IMAD.HI.U32 R2, R3, R5, R2 ;  /* 0x0000000503027227 */ /* 0x000fe400078e0002 */
[----:B------:R-:W0:Y:S04]  /*0840*/  I2F.RP R3, R11 ;  /* 0x0000000b00037306 */ /* 0x000e280000209400 */
[----:B------:R-:W-:-:S04]  /*0850*/  IMAD.HI.U32 R2, R2, R9, RZ ;  /* 0x0000000902027227 */ /* 0x000fc800078e00ff */
[----:B------:R-:W-:Y:S01]  /*0860*/  IMAD R0, R2, R0, R9 ;  /* 0x0000000002007224 */ /* 0x000fe200078e0209 */
[----:B------:R1:W2:Y:S01]  /*0870*/  F2I.FTZ.U32.TRUNC.NTZ R5, R4 ;  /* 0x0000000400057305 */ /* 0x0002a2000021f000 */
[----:B------:R-:W-:-:S03]  /*0880*/  VIADD R9, R86, UR22 ;  /* 0x0000001656097c36 */ /* 0x000fc60008000000 */
[----:B------:R-:W-:-:S04]  /*0890*/  ISETP.GT.U32.AND P1, PT, R7, R0, PT ;  /* 0x000000000700720c */ /* 0x000fc80003f24070 */
[----:B0-----:R-:W0:Y:S01]  /*08a0*/  MUFU.RCP R3, R3 ;  /* 0x0000000300037308 */ /* 0x001e220000001000 */
[----:B-1----:R-:W-:Y:S02]  /*08b0*/  IMAD.MOV.U32 R4, RZ, RZ, RZ ;  /* 0x000000ffff047224 */ /* 0x002fe400078e00ff */
[----:B--2---:R-:W-:-:S06]  /*08c0*/  IMAD.MOV R81, RZ, RZ, -R5 ;  /* 0x000000ffff517224 */ /* 0x004fcc00078e0a05 */
[----:B------:R-:W-:Y:S02]  /*08d0*/  @!P1 IMAD.IADD R0, R0, 0x1, -R7 ;  /* 0x0000000100009824 */ /* 0x000fe400078e0a07 */
[----:B------:R-:W-:Y:S01]  /*08e0*/  @!P1 VIADD R2, R2, 0x1 ;  /* 0x0000000102029836 */ /* 0x000fe20000000000 */
[----:B------:R-:W-:Y:S01]  /*08f0*/  ISETP.NE.AND P1, PT, R13, RZ, PT ;  /* 0x000000ff0d00720c */ /* 0x000fe20003f25270 */
[----:B------:R-:W-:Y:S01]  /*0900*/  IMAD R81, R81, R84, RZ ;  /* 0x0000005451517224 */ /* 0x000fe200078e02ff */
[----:B------:R-:W-:Y:S02]  /*0910*/  ISETP.GE.U32.AND P0, PT, R0, R7, PT ;  /* 0x000000070000720c */ /* 0x000fe40003f06070 */
[----:B------:R-:W-:Y:S01]  /*0920*/  LOP3.LUT R0, R10, R13, RZ, 0x3c, !PT ;  /* 0x0000000d0a007212 */ /* 0x000fe200078e3cff */
[----:B0-----:R-:W-:Y:S01]  /*0930*/  VIADD R6, R3, 0xffffffe ;  /* 0x0ffffffe03067836 */ /* 0x001fe20000000000 */
[----:B------:R-:W-:Y:S01]  /*0940*/  LOP3.LUT R7, R37, 0x3f, RZ, 0xc0, !PT ;  /* 0x0000003f25077812 */ /* 0x000fe200078ec0ff */
[----:B------:R-:W-:Y:S01]  /*0950*/  IMAD.HI.U32 R81, R5, R81, R4 ;  /* 0x0000005105517227 */ /* 0x000fe200078e0004 */
[----:B------:R-:W-:Y:S01]  /*0960*/  ISETP.GE.AND P2, PT, R0, RZ, PT ;  /* 0x000000ff0000720c */ /* 0x000fe20003f46270 */
[----:B------:R-:W0:Y:S02]  /*0970*/  F2I.FTZ.U32.TRUNC.NTZ R3, R6 ;  /* 0x0000000600037305 */ /* 0x000e24000021f000 */
[----:B------:R-:W-:-:S04]  /*0980*/  IMAD.SHL.U32 R5, R86, 0x200000, RZ ;  /* 0x0020000056057824 */ /* 0x000fc800078e00ff */
[----:B------:R-:W-:Y:S01]  /*0990*/  @P0 VIADD R2, R2, 0x1 ;  /* 0x0000000102020836 */ /* 0x000fe20000000000 */
[----:B------:R-:W-:-:S04]  /*09a0*/  LOP3.LUT R5, R5, 0x600000, RZ, 0xc0, !PT ;  /* 0x0060000005057812 */ /* 0x000fc800078ec0ff */
[----:B------:R-:W-:Y:S01]  /*09b0*/  R2UR UR12, R5 ;  /* 0x00000000050c72ca */ /* 0x000fe200000e0000 */
[----:B------:R-:W-:Y:S01]  /*09c0*/  @!P2 IMAD.MOV R2, RZ, RZ, -R2 ;  /* 0x000000ffff02a224 */ /* 0x000fe200078e0a02 */
[----:B------:R-:W-:Y:S01]  /*09d0*/  @!P1 LOP3.LUT R2, RZ, R13, RZ, 0x33, !PT ;  /* 0x0000000dff029212 */ /* 0x000fe200078e33ff */
[----:B0-----:R-:W-:-:S04]  /*09e0*/  IMAD.MOV R6, RZ, RZ, -R3 ;  /* 0x000000ffff067224 */ /* 0x001fc800078e0a03 */
[----:B------:R-:W-:Y:S02]  /*09f0*/  IMAD.MOV R0, RZ, RZ, -R2 ;  /* 0x000000ffff007224 */ /* 0x000fe400078e0a02 */
[----:B------:R-:W-:Y:S02]  /*0a00*/  IMAD.SHL.U32 R36, R2, 0x80, RZ ;  /* 0x0000008002247824 */ /* 0x000fe400078e00ff */
[----:B------:R-:W-:Y:S02]  /*0a10*/  IMAD R0, R13, R0, R10 ;  /* 0x000000000d007224 */ /* 0x000fe400078e020a */
[----:B------:R-:W-:Y:S01]  /*0a20*/  IMAD R13, R6, R11, RZ ;  /* 0x0000000b060d7224 */ /* 0x000fe200078e02ff */
[----:B------:R-:W-:Y:S01]  /*0a30*/  LOP3.LUT R80, R36, 0x43, R9, 0xf8, !PT ;  /* 0x0000004324507812 */ /* 0x000fe200078ef809 */
[----:B------:R-:W-:Y:S02]  /*0a40*/  IMAD.MOV.U32 R2, RZ, RZ, RZ ;  /* 0x000000ffff027224 */ /* 0x000fe400078e00ff */
[----:B------:R-:W-:Y:S01]  /*0a50*/  IMAD.IADD R0, R8, 0x1, R0 ;  /* 0x0000000108007824 */ /* 0x000fe200078e0200 */
[----:B------:R-:W-:Y:S01]  /*0a60*/  IABS R27, R80 ;  /* 0x00000050001b7213 */ /* 0x000fe20000000000 */
[----:B------:R-:W-:Y:S01]  /*0a70*/  IMAD.HI.U32 R2, R3, R13, R2 ;  /* 0x0000000d03027227 */ /* 0x000fe200078e0002 */
[----:B------:R-:W-:-:S02]  /*0a80*/  LOP3.LUT R30, R80, 0x4, RZ, 0xfc, !PT ;  /* 0x00000004501e7812 */ /* 0x000fc400078efcff */
[----:B------:R-:W-:Y:S01]  /*0a90*/  LOP3.LUT R42, R80, 0x8, RZ, 0xfc, !PT ;  /* 0x00000008502a7812 */ /* 0x000fe200078efcff */
[----:B------:R-:W-:Y:S01]  /*0aa0*/  IMAD R3, R0, 0x40, R7 ;  /* 0x0000004000037824 */ /* 0x000fe200078e0207 */
[----:B------:R-:W-:Y:S01]  /*0ab0*/  IABS R46, R30 ;  /* 0x0000001e002e7213 */ /* 0x000fe20000000000 */
[C---:B------:R-:W-:Y:S01]  /*0ac0*/  IMAD.HI.U32 R0, R81.reuse, R27, RZ ;  /* 0x0000001b51007227 */ /* 0x040fe200078e00ff */
[C---:B------:R-:W-:Y:S02]  /*0ad0*/  LOP3.LUT R34, R80.reuse, 0xc, RZ, 0xfc, !PT ;  /* 0x0000000c50227812 */ /* 0x040fe400078efcff */
[----:B------:R-:W-:Y:S01]  /*0ae0*/  IABS R6, R3 ;  /* 0x0000000300067213 */ /* 0x000fe20000000000 */
[----:B------:R-:W-:Y:S01]  /*0af0*/  IMAD.MOV R0, RZ, RZ, -R0 ;  /* 0x000000ffff007224 */ /* 0x000fe200078e0a00 */
[----:B------:R-:W-:Y:S01]  /*0b00*/  IABS R29, R42 ;  /* 0x0000002a001d7213 */ /* 0x000fe20000000000 */
[----:B------:R-:W-:Y:S01]  /*0b10*/  IMAD.HI.U32 R4, R81, R46, RZ ;  /* 0x0000002e51047227 */ /* 0x000fe200078e00ff */
[----:B------:R-:W-:-:S02]  /*0b20*/  LOP3.LUT R40, R80, 0x10, RZ, 0xfc, !PT ;  /* 0x0000001050287812 */ /* 0x000fc400078efcff */
[----:B------:R-:W-:Y:S01]  /*0b30*/  LOP3.LUT R32, R80, 0x14, RZ, 0xfc, !PT ;  /* 0x0000001450207812 */ /* 0x000fe200078efcff */
[----:B------:R-:W-:Y:S01]  /*0b40*/  IMAD.HI.U32 R2, R2, R6, RZ ;  /* 0x0000000602027227 */ /* 0x000fe200078e00ff */
[----:B------:R-:W-:Y:S02]  /*0b50*/  IABS R49, R34 ;  /* 0x0000002200317213 */ /* 0x000fe40000000000 */
[----:B------:R-:W-:Y:S01]  /*0b60*/  IABS R31, R40 ;  /* 0x00000028001f7213 */ /* 0x000fe20000000000 */
[----:B------:R-:W-:Y:S01]  /*0b70*/  IMAD.MOV R2, RZ, RZ, -R2 ;  /* 0x000000ffff027224 */ /* 0x000fe200078e0a02 */
[----:B------:R-:W-:Y:S01]  /*0b80*/  IABS R47, R32 ;  /* 0x00000020002f7213 */ /* 0x000fe20000000000 */
[----:B------:R-:W-:Y:S01]  /*0b90*/  IMAD R27, R84, R0, R27 ;  /* 0x00000000541b7224 */ /* 0x000fe200078e021b */
[C---:B------:R-:W-:Y:S01]  /*0ba0*/  LOP3.LUT R50, R80.reuse, 0x20, RZ, 0xfc, !PT ;  /* 0x0000002050327812 */ /* 0x040fe200078efcff */
[----:B------:R-:W-:Y:S01]  /*0bb0*/  IMAD R0, R11, R2, R6 ;  /* 0x000000020b007224 */ /* 0x000fe200078e0206 */
[C---:B------:R-:W-:Y:S01]  /*0bc0*/  LOP3.LUT R38, R80.reuse, 0x18, RZ, 0xfc, !PT ;  /* 0x0000001850267812 */ /* 0x040fe200078efcff */
[----:B------:R-:W-:Y:S01]  /*0bd0*/  IMAD.HI.U32 R2, R81, R29, RZ ;  /* 0x0000001d51027227 */ /* 0x000fe200078e00ff */
[----:B------:R-:W-:-:S02]  /*0be0*/  LOP3.LUT R48, R80, 0x28, RZ, 0xfc, !PT ;  /* 0x0000002850307812 */ /* 0x000fc400078efcff */
[----:B------:R-:W-:Y:S01]  /*0bf0*/  ISETP.GT.U32.AND P0, PT, R11, R0, PT ;  /* 0x000000000b00720c */ /* 0x000fe20003f04070 */
[----:B------:R-:W-:Y:S01]  /*0c00*/  IMAD.MOV R7, RZ, RZ, -R4 ;  /* 0x000000ffff077224 */ /* 0x000fe200078e0a04 */
[----:B------:R-:W-:Y:S01]  /*0c10*/  IABS R35, R50 ;  /* 0x0000003200237213 */ /* 0x000fe20000000000 */
[C---:B------:R-:W-:Y:S01]  /*0c20*/  IMAD.HI.U32 R4, R81.reuse, R49, RZ ;  /* 0x0000003151047227 */ /* 0x040fe200078e00ff */
[C---:B------:R-:W-:Y:S02]  /*0c30*/  LOP3.LUT R45, R80.reuse, 0x30, RZ, 0xfc, !PT ;  /* 0x00000030502d7812 */ /* 0x040fe400078efcff */
[----:B------:R-:W-:Y:S01]  /*0c40*/  LOP3.LUT R44, R80, 0x38, RZ, 0xfc, !PT ;  /* 0x00000038502c7812 */ /* 0x000fe200078efcff */
[----:B------:R-:W-:Y:S01]  /*0c50*/  IMAD.MOV R2, RZ, RZ, -R2 ;  /* 0x000000ffff027224 */ /* 0x000fe200078e0a02 */
[----:B------:R-:W-:Y:S01]  /*0c60*/  IABS R33, R38 ;  /* 0x0000002600217213 */ /* 0x000fe20000000000 */
[----:B------:R-:W-:Y:S01]  /*0c70*/  IMAD.HI.U32 R5, R81, R31, RZ ;  /* 0x0000001f51057227 */ /* 0x000fe200078e00ff */
[----:B------:R-:W-:-:S02]  /*0c80*/  IABS R39, R48 ;  /* 0x0000003000277213 */ /* 0x000fc40000000000 */
[----:B------:R-:W-:Y:S01]  /*0c90*/  ISETP.GE.AND P1, PT, R3, RZ, PT ;  /* 0x000000ff0300720c */ /* 0x000fe20003f26270 */
[----:B------:R-:W-:Y:S01]  /*0ca0*/  @!P0 IMAD.IADD R0, R0, 0x1, -R11 ;  /* 0x0000000100008824 */ /* 0x000fe200078e0a0b */
[----:B------:R-:W-:Y:S01]  /*0cb0*/  IABS R41, R45 ;  /* 0x0000002d00297213 */ /* 0x000fe20000000000 */
[----:B------:R-:W-:Y:S01]  /*0cc0*/  IMAD.HI.U32 R6, R81, R47, RZ ;  /* 0x0000002f51067227 */ /* 0x000fe200078e00ff */
[----:B------:R-:W-:Y:S02]  /*0cd0*/  IABS R43, R44 ;  /* 0x0000002c002b7213 */ /* 0x000fe40000000000 */
[----:B------:R-:W-:Y:S01]  /*0ce0*/  ISETP.GT.U32.AND P0, PT, R11, R0, PT ;  /* 0x000000000b00720c */ /* 0x000fe20003f04070 */
[----:B------:R-:W-:Y:S02]  /*0cf0*/  IMAD.MOV R4, RZ, RZ, -R4 ;  /* 0x000000ffff047224 */ /* 0x000fe400078e0a04 */
[----:B------:R-:W-:Y:S02]  /*0d00*/  IMAD R29, R84, R2, R29 ;  /* 0x00000002541d7224 */ /* 0x000fe400078e021d */
[----:B------:R-:W-:-:S02]  /*0d10*/  IMAD.MOV R5, RZ, RZ, -R5 ;  /* 0x000000ffff057224 */ /* 0x000fc400078e0a05 */
[----:B------:R-:W-:Y:S02]  /*0d20*/  IMAD.MOV R6, RZ, RZ, -R6 ;  /* 0x000000ffff067224 */ /* 0x000fe400078e0a06 */
[----:B------:R-:W-:-:S04]  /*0d30*/  IMAD.HI.U32 R2, R81, R35, RZ ;  /* 0x0000002351027227 */ /* 0x000fc800078e00ff */
[----:B------:R-:W-:Y:S01]  /*0d40*/  @!P0 IMAD.IADD R0, R0, 0x1, -R11 ;  /* 0x0000000100008824 */ /* 0x000fe200078e0a0b */
[----:B------:R-:W-:Y:S01]  /*0d50*/  ISETP.NE.AND P0, PT, R78, RZ, PT ;  /* 0x000000ff4e00720c */ /* 0x000fe20003f05270 */
[C---:B------:R-:W-:Y:S02]  /*0d60*/  IMAD R46, R84.reuse, R7, R46 ;  /* 0x00000007542e7224 */ /* 0x040fe400078e022e */
[----:B------:R-:W-:Y:S02]  /*0d70*/  IMAD R49, R84, R4, R49 ;  /* 0x0000000454317224 */ /* 0x000fe400078e0231 */
[----:B------:R-:W-:Y:S01]  /*0d80*/  IMAD.MOV.U32 R77, RZ, RZ, R0 ;  /* 0x000000ffff4d7224 */ /* 0x000fe200078e0000 */
[----:B------:R-:W-:Y:S01]  /*0d90*/  SHF.R.U32.HI R0, RZ, 0x6, R37 ;  /* 0x00000006ff007819 */ /* 0x000fe20000011625 */
[----:B------:R-:W-:-:S03]  /*0da0*/  IMAD.HI.U32 R7, R81, R33, RZ ;  /* 0x0000002151077227 */ /* 0x000fc600078e00ff */
[----:B------:R-:W-:Y:S01]  /*0db0*/  SGXT.U32 R0, R0, 0x1 ;  /* 0x000000010000781a */ /* 0x000fe20000000000 */
[C---:B------:R-:W-:Y:S02]  /*0dc0*/  IMAD R31, R84.reuse, R5, R31 ;  /* 0x00000005541f7224 */ /* 0x040fe400078e021f */
[----:B------:R-:W-:Y:S02]  /*0dd0*/  IMAD R47, R84, R6, R47 ;  /* 0x00000006542f7224 */ /* 0x000fe400078e022f */
[----:B------:R-:W-:-:S04]  /*0de0*/  IMAD.HI.U32 R4, R81, R39, RZ ;  /* 0x0000002751047227 */ /* 0x000fc800078e00ff */
[----:B------:R-:W-:Y:S02]  /*0df0*/  IMAD.MOV R2, RZ, RZ, -R2 ;  /* 0x000000ffff027224 */ /* 0x000fe400078e0a02 */
[----:B------:R-:W-:-:S04]  /*0e00*/  IMAD.HI.U32 R5, R81, R41, RZ ;  /* 0x0000002951057227 */ /* 0x000fc800078e00ff */
[----:B------:R-:W-:-:S04]  /*0e10*/  IMAD.HI.U32 R6, R81, R43, RZ ;  /* 0x0000002b51067227 */ /* 0x000fc800078e00ff */
[----:B------:R-:W-:Y:S02]  /*0e20*/  IMAD.MOV R7, RZ, RZ, -R7 ;  /* 0x000000ffff077224 */ /* 0x000fe400078e0a07 */
[----:B------:R-:W-:Y:S02]  /*0e30*/  IMAD.MOV R4, RZ, RZ, -R4 ;  /* 0x000000ffff047224 */ /* 0x000fe400078e0a04 */
[C---:B------:R-:W-:Y:S01]  /*0e40*/  IMAD R35, R84.reuse, R2, R35 ;  /* 0x0000000254237224 */ /* 0x040fe200078e0223 */
[----:B------:R-:W-:Y:S01]  /*0e50*/  LOP3.LUT R2, R37, 0x7f, RZ, 0xc0, !PT ;  /* 0x0000007f25027812 */ /* 0x000fe200078ec0ff */
[----:B------:R-:W-:Y:S02]  /*0e60*/  IMAD.MOV R5, RZ, RZ, -R5 ;  /* 0x000000ffff057224 */ /* 0x000fe400078e0a05 */
[----:B------:R-:W-:Y:S02]  /*0e70*/  IMAD.MOV R6, RZ, RZ, -R6 ;  /* 0x000000ffff067224 */ /* 0x000fe400078e0a06 */
[----:B------:R-:W-:-:S02]  /*0e80*/  IMAD R33, R84, R7, R33 ;  /* 0x0000000754217224 */ /* 0x000fc400078e0221 */
[C---:B------:R-:W-:Y:S02]  /*0e90*/  IMAD R39, R84.reuse, R4, R39 ;  /* 0x0000000454277224 */ /* 0x040fe400078e0227 */
[----:B------:R-:W-:Y:S01]  /*0ea0*/  @!P1 IMAD.MOV R77, RZ, RZ, -R77 ;  /* 0x000000ffff4d9224 */ /* 0x000fe200078e0a4d */
[----:B------:R-:W-:Y:S01]  /*0eb0*/  @!P0 LOP3.LUT R77, RZ, R78, RZ, 0x33, !PT ;  /* 0x0000004eff4d8212 */ /* 0x000fe200078e33ff */
[----:B------:R-:W-:Y:S01]  /*0ec0*/  IMAD R41, R84, R5, R41 ;  /* 0x0000000554297224 */ /* 0x000fe200078e0229 */
[----:B------:R-:W-:Y:S01]  /*0ed0*/  ISETP.NE.U32.AND P1, PT, R2, RZ, PT ;  /* 0x000000ff0200720c */ /* 0x000fe20003f25070 */
[----:B------:R-:W-:Y:S02]  /*0ee0*/  IMAD R43, R84, R6, R43 ;  /* 0x00000006542b7224 */ /* 0x000fe400078e022b */
[----:B---3--:R-:W-:Y:S02]  /*0ef0*/  IMAD.U32 R7, RZ, RZ, UR14 ;  /* 0x0000000eff077e24 */ /* 0x008fe4000f8e00ff */
[----:B------:R-:W-:-:S02]  /*0f00*/  IMAD.U32 R9, RZ, RZ, UR14 ;  /* 0x0000000eff097e24 */ /* 0x000fc4000f8e00ff */
[----:B------:R-:W-:Y:S02]  /*0f10*/  IMAD.U32 R11, RZ, RZ, UR14 ;  /* 0x0000000eff0b7e24 */ /* 0x000fe4000f8e00ff */
[----:B------:R-:W-:Y:S02]  /*0f20*/  IMAD.U32 R13, RZ, RZ, UR14 ;  /* 0x0000000eff0d7e24 */ /* 0x000fe4000f8e00ff */
[----:B-----5:R-:W-:Y:S02]  /*0f30*/  VIADD R4, R93, 0x1f ;  /* 0x0000001f5d047836 */ /* 0x020fe40000000000 */
[----:B------:R-:W-:Y:S01]  /*0f40*/  IMAD R8, R0, UR14, RZ ;  /* 0x0000000e00087c24 */ /* 0x000fe2000f8e02ff */
[----:B------:R-:W-:Y:S06]  /*0f50*/  BRA.U UP0, `(.L_x_5) ;  /* 0x0000000100187547 */ /* 0x000fec000b800000 */
[----:B------:R-:W-:Y:S01]  /*0f60*/  ELECT P0, URZ, PT ;  /* 0x0000000000ff782f */ /* 0x000fe20003800000 */
[----:B------:R-:W-:Y:S01]  /*0f70*/  IMAD.MOV.U32 R5, RZ, RZ, 0x1 ;  /* 0x00000001ff057424 */ /* 0x000fe200078e00ff */
[----:B------:R-:W-:Y:S01]  /*0f80*/  UMOV UR4, 0x40 ;  /* 0x0000004000047882 */ /* 0x000fe20000000000 */
[----:B------:R-:W-:Y:S01]  /*0f90*/  UVIRTCOUNT.DEALLOC.SMPOOL 0x80 ;  /* 0x000000800000784c */ /* 0x000fe20000000000 */
[----:B------:R-:W-:-:S09]  /*0fa0*/  ULEA UR4, UR5, UR4, 0x18 ;  /* 0x0000000405047291 */ /* 0x000fd2000f8ec0ff */
[----:B------:R0:W-:Y:S03]  /*0fb0*/  @P0 STS.U8 [UR4], R5 ;  /* 0x00000005ff000988 */ /* 0x0001e60008000004 */
.L_x_5:
[----:B------:R-:W-:Y:S01]  /*0fc0*/  UIADD3 UR12, UPT, UPT, UR19, UR12, URZ ;  /* 0x0000000c130c7290 */ /* 0x000fe2000fffe0ff */
[----:B------:R-:W-:Y:S01]  /*0fd0*/  IMAD R77, R77, UR7, RZ ;  /* 0x000000074d4d7c24 */ /* 0x000fe2000f8e02ff */
[----:B------:R-:W-:Y:S01]  /*0fe0*/  VOTEU.ALL UP1, P1 ;  /* 0x0000000000ff7886 */ /* 0x000fe20000820000 */
[----:B------:R-:W-:Y:S01]  /*0ff0*/  UMOV UR13, UR10 ;  /* 0x0000000a000d7c82 */ /* 0x000fe20008000000 */
[----:B------:R-:W-:Y:S01]  /*1000*/  VOTEU.ALL UP2, P1 ;  /* 0x0000000000ff7886 */ /* 0x000fe20000840000 */
[----:B------:R-:W-:Y:S01]  /*1010*/  ISETP.GT.AND P0, PT, R4, 0x1f, PT ;  /* 0x0000001f0400780c */ /* 0x000fe20003f04270 */
[----:B------:R-:W-:Y:S01]  /*1020*/  IMAD R20, R7, 0x2, R8 ;  /* 0x0000000207147824 */ /* 0x000fe200078e0208 */
[----:B------:R-:W-:-:S04]  /*1030*/  @!UP1 UIADD3 UR4, UPT, UPT, -UR6, 0x100000, URZ ;  /* 0x0010000006049890 */ /* 0x000fc8000fffe1ff */
[----:B------:R-:W-:Y:S02]  /*1040*/  @!UP1 USHF.L.U32 UR5, UR4, 0xb, URZ ;  /* 0x0000000b04059899 */ /* 0x000fe400080006ff */
[----:B------:R-:W-:Y:S01]  /*1050*/  @!UP1 USHF.L.U32 UR4, UR4, 0x1, URZ ;  /* 0x0000000104049899 */ /* 0x000fe200080006ff */
[----:B------:R-:W-:Y:S01]  /*1060*/  STTM.16dp32bit_t0_t15.x32 tmem[UR12], RZ ;  /* 0x000000ff000079ed */ /* 0x000fe20008a8000c */
[----:B------:R-:W-:Y:S01]  /*1070*/  STTM.16dp32bit_t16_t31.x32 tmem[UR12+0x20], RZ ;  /* 0x000020ff000079ed */ /* 0x000fe20008aa000c */
[----:B------:R-:W1:Y:S02]  /*1080*/  FENCE.VIEW.ASYNC.T ;  /* 0x00000000000073c6 */ /* 0x000e640000000200 */
[----:B-1----:R-:W-:Y:S01]  /*1090*/  BAR.SYNC.DEFER_BLOCKING 0x0 ;  /* 0x0000000000007b1d */ /* 0x002fe20000010000 */
[----:B------:R-:W-:Y:S01]  /*10a0*/  IADD3 R69, P3, PT, R77, UR24, RZ ;  /* 0x000000184d457c10 */ /* 0x000fe2000ff7e0ff */
[----:B------:R-:W-:Y:S01]  /*10b0*/  IMAD R52, R9, 0x2, R20 ;  /* 0x0000000209347824 */ /* 0x000fe200078e0214 */
[----:B------:R-:W-:-:S02]  /*10c0*/  ISETP.LT.AND P2, PT, R0, R93, P0 ;  /* 0x0000005d0000720c */ /* 0x000fc40000741270 */
[----:B------:R-:W-:Y:S01]  /*10d0*/  LEA.HI.X.SX32 R77, R77, UR25, 0x1, P3 ;  /* 0x000000194d4d7c11 */ /* 0x000fe200098f0eff */
[----:B------:R-:W-:Y:S01]  /*10e0*/  IMAD R82, R11, 0x2, R52 ;  /* 0x000000020b527824 */ /* 0x000fe200078e0234 */
[----:B------:R-:W-:-:S04]  /*10f0*/  IADD3 R6, P3, PT, R8, R69, RZ ;  /* 0x0000004508067210 */ /* 0x000fc80007f7e0ff */
[----:B------:R-:W-:Y:S01]  /*1100*/  LEA.HI.X.SX32 R7, R8, R77, 0x1, P3 ;  /* 0x0000004d08077211 */ /* 0x000fe200018f0eff */
[----:B------:R-:W1:Y:S02]  /*1110*/  FENCE.VIEW.ASYNC.S ;  /* 0x00000000000073c6 */ /* 0x000e640000000000 */
[----:B-1----:R1:W2:Y:S02]  /*1120*/  @!UP2 SYNCS.EXCH.64 URZ, [UR13], UR4 ;  /* 0x000000040dffa5b2 */ /* 0x0022a40008000100 */
[----:B--2---:R-:W-:Y:S01]  /*1130*/  BAR.SYNC.DEFER_BLOCKING 0x0 ;  /* 0x0000000000007b1d */ /* 0x004fe20000010000 */
[----:B------:R-:W-:Y:S02]  /*1140*/  IMAD.U32 R9, RZ, RZ, UR14 ;  /* 0x0000000eff097e24 */ /* 0x000fe4000f8e00ff */
[----:B------:R-:W-:Y:S02]  /*1150*/  IMAD R10, R13, 0x2, R82 ;  /* 0x000000020d0a7824 */ /* 0x000fe400078e0252 */
[----:B------:R-:W-:-:S02]  /*1160*/  IMAD.U32 R11, RZ, RZ, UR14 ;  /* 0x0000000eff0b7e24 */ /* 0x000fc4000f8e00ff */
[----:B------:R-:W-:Y:S01]  /*1170*/  IMAD R22, R9, 0x2, R10 ;  /* 0x0000000209167824 */ /* 0x000fe200078e020a */
[----:B------:R-:W-:-:S03]  /*1180*/  IADD3 R8, P3, PT, R10, R69, RZ ;  /* 0x000000450a087210 */ /* 0x000fc60007f7e0ff */
[----:B------:R-:W-:Y:S01]  /*1190*/  IMAD R54, R11, 0x2, R22 ;  /* 0x000000020b367824 */ /* 0x000fe200078e0216 */
[----:B0-----:R-:W-:Y:S02]  /*11a0*/  LOP3.LUT R5, R0, 0x8, RZ, 0xfc, !PT ;  /* 0x0000000800057812 */ /* 0x001fe400078efcff */
[C---:B------:R-:W-:Y:S01]  /*11b0*/  ISETP.GT.U32.AND P6, PT, R84.reuse, R46, PT ;  /* 0x0000002e5400720c */ /* 0x040fe20003fc4070 */
[----:B------:R-:W-:Y:S01]  /*11c0*/  IMAD.U32 R15, RZ, RZ, UR14 ;  /* 0x0000000eff0f7e24 */ /* 0x000fe2000f8e00ff */
[----:B------:R-:W-:Y:S01]  /*11d0*/  PRMT R117, RZ, 0x7610, R117 ;  /* 0x00007610ff757816 */ /* 0x000fe20000000075 */
[----:B------:R-:W-:Y:S01]  /*11e0*/  IMAD.U32 R17, RZ, RZ, UR14 ;  /* 0x0000000eff117e24 */ /* 0x000fe2000f8e00ff */
[C---:B------:R-:W-:Y:S01]  /*11f0*/  ISETP.GT.U32.AND P4, PT, R84.reuse, R29, PT ;  /* 0x0000001d5400720c */ /* 0x040fe20003f84070 */
[----:B-1----:R-:W0:Y:S01]  /*1200*/  LDCU UR4, c[0x0][0x3b0] ;  /* 0x00007600ff0477ac */ /* 0x002e220008000800 */
[----:B------:R-:W2:Y:S01]  /*1210*/  @P2 LDG.E.U8 R119, desc[UR20][R6.64] ;  /* 0x0000001406772981 */ /* 0x000ea2000c1e1100 */
[----:B------:R-:W-:Y:S01]  /*1220*/  ISETP.GT.U32.AND P2, PT, R84, R27, PT ;  /* 0x0000001b5400720c */ /* 0x000fe20003f44070 */
[----:B------:R-:W-:Y:S01]  /*1230*/  IMAD R14, R9, 0x4, R54 ;  /* 0x00000004090e7824 */ /* 0x000fe200078e0236 */
[----:B------:R-:W-:-:S02]  /*1240*/  LEA.HI.X.SX32 R9, R10, R77, 0x1, P3 ;  /* 0x0000004d0a097211 */ /* 0x000fc400018f0eff */
[----:B------:R-:W-:Y:S02]  /*1250*/  ISETP.GT.U32.AND P3, PT, R84, R49, PT ;  /* 0x000000315400720c */ /* 0x000fe40003f64070 */
[----:B------:R-:W-:-:S07]  /*1260*/  ISETP.LT.AND P5, PT, R5, R93, P0 ;  /* 0x0000005d0500720c */ /* 0x000fce00007a1270 */
[----:B------:R-:W-:Y:S01]  /*1270*/  @!P2 IMAD.IADD R27, R27, 0x1, -R84 ;  /* 0x000000011b1ba824 */ /* 0x000fe200078e0a54 */
[----:B------:R-:W-:Y:S01]  /*1280*/  ISETP.GT.U32.AND P2, PT, R84, R31, PT ;  /* 0x0000001f5400720c */ /* 0x000fe20003f44070 */
[----:B------:R-:W-:Y:S02]  /*1290*/  IMAD.U32 R13, RZ, RZ, UR14 ;  /* 0x0000000eff0d7e24 */ /* 0x000fe4000f8e00ff */
[----:B------:R-:W-:Y:S02]  /*12a0*/  IMAD R26, R11, 0x2, R14 ;  /* 0x000000020b1a7824 */ /* 0x000fe400078e020e */
[----:B------:R-:W-:Y:S01]  /*12b0*/  @!P3 IMAD.IADD R49, R49, 0x1, -R84 ;  /* 0x000000013131b824 */ /* 0x000fe200078e0a54 */
[----:B------:R-:W-:Y:S01]  /*12c0*/  IADD3 R12, P3, PT, R14, R69, RZ ;  /* 0x000000450e0c7210 */ /* 0x000fe20007f7e0ff */
[----:B------:R-:W-:Y:S01]  /*12d0*/  IMAD R64, R13, 0x2, R26 ;  /* 0x000000020d407824 */ /* 0x000fe200078e021a */
[----:B------:R-:W3:Y:S01]  /*12e0*/  @P5 LDG.E.U8 R117, desc[UR20][R8.64] ;  /* 0x0000001408755981 */ /* 0x000ee2000c1e1100 */
[----:B------:R-:W-:Y:S01]  /*12f0*/  LOP3.LUT R10, R0, 0x10, RZ, 0xfc, !PT ;  /* 0x00000010000a7812 */ /* 0x000fe200078efcff */
[----:B------:R-:W-:Y:S01]  /*1300*/  @!P6 IMAD.IADD R46, R46, 0x1, -R84 ;  /* 0x000000012e2ee824 */ /* 0x000fe200078e0a54 */
[----:B------:R-:W-:Y:S01]  /*1310*/  LEA.HI.X.SX32 R13, R14, R77, 0x1, P3 ;  /* 0x0000004d0e0d7211 */ /* 0x000fe200018f0eff */
[----:B------:R-:W-:Y:S01]  /*1320*/  IMAD R78, R15, 0x2, R64 ;  /* 0x000000020f4e7824 */ /* 0x000fe200078e0240 */
[C---:B------:R-:W-:Y:S01]  /*1330*/  ISETP.GT.U32.AND P3, PT, R84.reuse, R39, PT ;  /* 0x000000275400720c */ /* 0x040fe20003f64070 */
[----:B------:R-:W-:Y:S01]  /*1340*/  @!P2 IMAD.IADD R31, R31, 0x1, -R84 ;  /* 0x000000011f1fa824 */ /* 0x000fe200078e0a54 */
[C---:B------:R-:W-:Y:S01]  /*1350*/  ISETP.GT.U32.AND P2, PT, R84.reuse, R35, PT ;  /* 0x000000235400720c */ /* 0x040fe20003f44070 */
[----:B------:R-:W-:Y:S01]  /*1360*/  IMAD R28, R17, 0x2, R78 ;  /* 0x00000002111c7824 */ /* 0x000fe200078e024e */
[----:B------:R-:W-:Y:S01]  /*1370*/  ISETP.GT.U32.AND P5, PT, R84, R47, PT ;  /* 0x0000002f5400720c */ /* 0x000fe20003fa4070 */
[----:B------:R-:W-:Y:S01]  /*1380*/  @!P4 IMAD.IADD R29, R29, 0x1, -R84 ;  /* 0x000000011d1dc824 */ /* 0x000fe200078e0a54 */
[----:B------:R-:W-:-:S02]  /*1390*/  ISETP.LT.AND P6, PT, R10, R93, P0 ;  /* 0x0000005d0a00720c */ /* 0x000fc400007c1270 */
[----:B------:R-:W-:Y:S02]  /*13a0*/  LOP3.LUT R11, R0, 0x18, RZ, 0xfc, !PT ;  /* 0x00000018000b7812 */ /* 0x000fe400078efcff */
[----:B------:R-:W-:Y:S02]  /*13b0*/  ISETP.GT.U32.AND P4, PT, R84, R33, PT ;  /* 0x000000215400720c */ /* 0x000fe40003f84070 */
[----:B------:R-:W-:-:S03]  /*13c0*/  PRMT R123, RZ, 0x7610, R123 ;  /* 0x00007610ff7b7816 */ /* 0x000fc6000000007b */
[--C-:B------:R-:W-:Y:S01]  /*13d0*/  @!P2 IMAD.IADD R35, R35, 0x1, -R84.reuse ;  /* 0x000000012323a824 */ /* 0x100fe200078e0a54 */
[----:B------:R-:W-:Y:S01]  /*13e0*/  IADD3 R14, P2, PT, R28, R69, RZ ;  /* 0x000000451c0e7210 */ /* 0x000fe20007f5e0ff */
[--C-:B------:R-:W-:Y:S01]  /*13f0*/  @!P3 IMAD.IADD R39, R39, 0x1, -R84.reuse ;  /* 0x000000012727b824 */ /* 0x100fe200078e0a54 */
[----:B------:R-:W-:Y:S01]  /*1400*/  ISETP.GT.U32.AND P3, PT, R84, R43, PT ;  /* 0x0000002b5400720c */ /* 0x000fe20003f64070 */
[--C-:B------:R-:W-:Y:S01]  /*1410*/  @!P5 IMAD.IADD R47, R47, 0x1, -R84.reuse ;  /* 0x000000012f2fd824 */ /* 0x100fe200078e0a54 */
[----:B------:R-:W-:Y:S01]  /*1420*/  LEA.HI.X.SX32 R15, R28, R77, 0x1, P2 ;  /* 0x0000004d1c0f7211 */ /* 0x000fe200010f0eff */
[----:B------:R-:W4:Y:S01]  /*1430*/  @P6 LDG.E.U8 R123, desc[UR20][R12.64] ;  /* 0x000000140c7b6981 */ /* 0x000f22000c1e1100 */
[C---:B------:R-:W-:Y:S01]  /*1440*/  ISETP.GT.U32.AND P2, PT, R84.reuse, R46, PT ;  /* 0x0000002e5400720c */ /* 0x040fe20003f44070 */
[----:B------:R-:W-:Y:S01]  /*1450*/  @!P4 IMAD.IADD R33, R33, 0x1, -R84 ;  /* 0x000000012121c824 */ /* 0x000fe200078e0a54 */
[----:B------:R-:W-:Y:S02]  /*1460*/  ISETP.LT.AND P5, PT, R11, R93, P0 ;  /* 0x0000005d0b00720c */ /* 0x000fe400007a1270 */
[----:B------:R-:W-:-:S02]  /*1470*/  ISETP.GT.U32.AND P6, PT, R84, R41, PT ;  /* 0x000000295400720c */ /* 0x000fc40003fc4070 */
[----:B------:R-:W-:Y:S02]  /*1480*/  PRMT R121, RZ, 0x7610, R121 ;  /* 0x00007610ff797816 */ /* 0x000fe40000000079 */
[----:B------:R-:W-:Y:S01]  /*1490*/  ISETP.GT.U32.AND P4, PT, R84, R27, PT ;  /* 0x0000001b5400720c */ /* 0x000fe20003f84070 */
[--C-:B------:R-:W-:Y:S01]  /*14a0*/  @!P3 IMAD.IADD R43, R43, 0x1, -R84.reuse ;  /* 0x000000012b2bb824 */ /* 0x100fe200078e0a54 */
[----:B------:R-:W-:Y:S02]  /*14b0*/  IADD3 R18, P3, PT, R20, R69, RZ ;  /* 0x0000004514127210 */ /* 0x000fe40007f7e0ff */
[----:B------:R-:W-:Y:S01]  /*14c0*/  LOP3.LUT R16, R0, 0x2, RZ, 0xfc, !PT ;  /* 0x0000000200107812 */ /* 0x000fe200078efcff */
[--C-:B------:R-:W-:Y:S01]  /*14d0*/  @!P2 IMAD.IADD R46, R46, 0x1, -R84.reuse ;  /* 0x000000012e2ea824 */ /* 0x100fe200078e0a54 */
[C---:B------:R-:W-:Y:S01]  /*14e0*/  ISETP.GT.U32.AND P2, PT, R84.reuse, R31, PT ;  /* 0x0000001f5400720c */ /* 0x040fe20003f44070 */
[----:B------:R-:W5:Y:S01]  /*14f0*/  @P5 LDG.E.U8 R121, desc[UR20][R14.64] ;  /* 0x000000140e795981 */ /* 0x000f62000c1e1100 */
[----:B------:R-:W-:Y:S01]  /*1500*/  ISETP.GT.U32.AND P5, PT, R84, R29, PT ;  /* 0x0000001d5400720c */ /* 0x000fe20003fa4070 */
[----:B------:R-:W-:Y:S01]  /*1510*/  @!P6 IMAD.IADD R41, R41, 0x1, -R84 ;  /* 0x000000012929e824 */ /* 0x000fe200078e0a54 */
[----:B------:R-:W-:-:S02]  /*1520*/  LEA.HI.X.SX32 R19, R20, R77, 0x1, P3 ;  /* 0x0000004d14137211 */ /* 0x000fc400018f0eff */
[----:B------:R-:W-:Y:S01]  /*1530*/  ISETP.GT.U32.AND P3, PT, R84, R47, PT ;  /* 0x0000002f5400720c */ /* 0x000fe20003f64070 */
[--C-:B------:R-:W-:Y:S01]  /*1540*/  @!P4 IMAD.IADD R27, R27, 0x1, -R84.reuse ;  /* 0x000000011b1bc824 */ /* 0x100fe200078e0a54 */
[----:B------:R-:W-:Y:S02]  /*1550*/  ISETP.LT.AND P6, PT, R16, R93, P0 ;  /* 0x0000005d1000720c */ /* 0x000fe400007c1270 */
[----:B------:R-:W-:Y:S02]  /*1560*/  LOP3.LUT R17, R0, 0xa, RZ, 0xfc, !PT ;  /* 0x0000000a00117812 */ /* 0x000fe400078efcff */
[----:B------:R-:W-:Y:S01]  /*1570*/  ISETP.GT.U32.AND P4, PT, R84, R49, PT ;  /* 0x000000315400720c */ /* 0x000fe20003f84070 */
[----:B------:R-:W-:Y:S01]  /*1580*/  @!P2 IMAD.IADD R31, R31, 0x1, -R84 ;  /* 0x000000011f1fa824 */ /* 0x000fe200078e0a54 */
[C---:B------:R-:W-:Y:S02]  /*1590*/  IADD3 R20, P2, PT, R22.reuse, R69, RZ ;  /* 0x0000004516147210 */ /* 0x040fe40007f5e0ff */
[----:B------:R-:W-:Y:S01]  /*15a0*/  PRMT R110, RZ, 0x7610, R110 ;  /* 0x00007610ff6e7816 */ /* 0x000fe2000000006e */
[--C-:B------:R-:W-:Y:S01]  /*15b0*/  @!P5 IMAD.IADD R29, R29, 0x1, -R84.reuse ;  /* 0x000000011d1dd824 */ /* 0x100fe200078e0a54 */
[----:B------:R-:W-:Y:S01]  /*15c0*/  ISETP.LT.AND P5, PT, R17, R93, P0 ;  /* 0x0000005d1100720c */ /* 0x000fe200007a1270 */
[----:B------:R-:W-:Y:S01]  /*15d0*/  @!P3 IMAD.IADD R47, R47, 0x1, -R84 ;  /* 0x000000012f2fb824 */ /* 0x000fe200078e0a54 */
[----:B------:R-:W-:-:S02]  /*15e0*/  LEA.HI.X.SX32 R21, R22, R77, 0x1, P2 ;  /* 0x0000004d16157211 */ /* 0x000fc400010f0eff */
[C---:B------:R-:W-:Y:S01]  /*15f0*/  ISETP.GT.U32.AND P2, PT, R84.reuse, R41, PT ;  /* 0x000000295400720c */ /* 0x040fe20003f44070 */
[----:B------:R-:W2:Y:S01]  /*1600*/  @P6 LDG.E.U8 R110, desc[UR20][R18.64] ;  /* 0x00000014126e6981 */ /* 0x000ea2000c1e1100 */
[C---:B------:R-:W-:Y:S01]  /*1610*/  ISETP.GT.U32.AND P3, PT, R84.reuse, R39, PT ;  /* 0x000000275400720c */ /* 0x040fe20003f64070 */
[----:B------:R-:W-:Y:S01]  /*1620*/  @!P4 IMAD.IADD R49, R49, 0x1, -R84 ;  /* 0x000000013131c824 */ /* 0x000fe200078e0a54 */
[----:B------:R-:W-:Y:S02]  /*1630*/  ISETP.GT.U32.AND P6, PT, R84, R33, PT ;  /* 0x000000215400720c */ /* 0x000fe40003fc4070 */
[----:B------:R-:W-:Y:S02]  /*1640*/  PRMT R112, RZ, 0x7610, R112 ;  /* 0x00007610ff707816 */ /* 0x000fe40000000070 */
[----:B------:R-:W-:Y:S02]  /*1650*/  LOP3.LUT R22, R0, 0x12, RZ, 0xfc, !PT ;  /* 0x0000001200167812 */ /* 0x000fe400078efcff */
[----:B------:R-:W-:-:S02]  /*1660*/  ISETP.GT.U32.AND P4, PT, R84, R35, PT ;  /* 0x000000235400720c */ /* 0x000fc40003f84070 */
[----:B------:R-:W2:Y:S01]  /*1670*/  @P5 LDG.E.U8 R112, desc[UR20][R20.64] ;  /* 0x0000001414705981 */ /* 0x000ea2000c1e1100 */
[----:B------:R-:W-:Y:S01]  /*1680*/  ISETP.LT.AND P5, PT, R22, R93, P0 ;  /* 0x0000005d1600720c */ /* 0x000fe200007a1270 */
[--C-:B------:R-:W-:Y:S01]  /*1690*/  @!P2 IMAD.IADD R41, R41, 0x1, -R84.reuse ;  /* 0x000000012929a824 */ /* 0x100fe200078e0a54 */
[----:B------:R-:W-:Y:S01]  /*16a0*/  ISETP.GE.AND P2, PT, R30, RZ, PT ;  /* 0x000000ff1e00720c */ /* 0x000fe20003f46270 */
[--C-:B------:R-:W-:Y:S01]  /*16b0*/  @!P3 IMAD.IADD R39, R39, 0x1, -R84.reuse ;  /* 0x000000012727b824 */ /* 0x100fe200078e0a54 */
[----:B------:R-:W-:Y:S01]  /*16c0*/  ISETP.GE.AND P3, PT, R80, RZ, PT ;  /* 0x000000ff5000720c */ /* 0x000fe20003f66270 */
[----:B------:R-:W-:Y:S01]  /*16d0*/  @!P6 IMAD.IADD R33, R33, 0x1, -R84 ;  /* 0x000000012121e824 */ /* 0x000fe200078e0a54 */
[C---:B------:R-:W-:Y:S02]  /*16e0*/  IADD3 R24, P6, PT, R26.reuse, R69, RZ ;  /* 0x000000451a187210 */ /* 0x040fe40007fde0ff */
[----:B------:R-:W-:Y:S02]  /*16f0*/  PRMT R114, RZ, 0x7610, R114 ;  /* 0x00007610ff727816 */ /* 0x000fe40000000072 */
[----:B------:R-:W-:Y:S01]  /*1700*/  LEA.HI.X.SX32 R25, R26, R77, 0x1, P6 ;  /* 0x0000004d1a197211 */ /* 0x000fe200030f0eff */
[----:B------:R-:W-:Y:S01]  /*1710*/  @!P4 IMAD.IADD R35, R35, 0x1, -R84 ;  /* 0x000000012323c824 */ /* 0x000fe200078e0a54 */
[----:B------:R-:W-:-:S02]  /*1720*/  ISETP.GT.U32.AND P4, PT, R84, R43, PT ;  /* 0x0000002b5400720c */ /* 0x000fc40003f84070 */
[----:B------:R-:W-:Y:S01]  /*1730*/  LOP3.LUT R23, R37, 0x1f, RZ, 0xc0, !PT ;  /* 0x0000001f25177812 */ /* 0x000fe200078ec0ff */
[----:B------:R-:W2:Y:S01]  /*1740*/  @P5 LDG.E.U8 R114, desc[UR20][R24.64] ;  /* 0x0000001418725981 */ /* 0x000ea2000c1e1100 */
[----:B------:R-:W-:Y:S01]  /*1750*/  ISETP.GE.AND P5, PT, R42, RZ, PT ;  /* 0x000000ff2a00720c */ /* 0x000fe20003fa6270 */
[----:B------:R-:W-:Y:S01]  /*1760*/  @!P2 IMAD.MOV R46, RZ, RZ, -R46 ;  /* 0x000000ffff2ea224 */ /* 0x000fe200078e0a2e */
[----:B------:R-:W-:Y:S01]  /*1770*/  ISETP.GE.AND P2, PT, R50, RZ, PT ;  /* 0x000000ff3200720c */ /* 0x000fe20003f46270 */
[----:B------:R-:W-:Y:S01]  /*1780*/  @!P3 IMAD.MOV R27, RZ, RZ, -R27 ;  /* 0x000000ffff1bb224 */ /* 0x000fe200078e0a1b */
[----:B------:R-:W-:Y:S01]  /*1790*/  ISETP.GE.AND P3, PT, R38, RZ, PT ;  /* 0x000000ff2600720c */ /* 0x000fe20003f66270 */
[----:B------:R-:W-:-:S04]  /*17a0*/  IMAD R89, R23, UR15, RZ ;  /* 0x0000000f17597c24 */ /* 0x000fc8000f8e02ff */
[----:B------:R-:W-:Y:S01]  /*17b0*/  @!P4 IMAD.IADD R43, R43, 0x1, -R84 ;  /* 0x000000012b2bc824 */ /* 0x000fe200078e0a54 */
[----:B------:R-:W-:Y:S01]  /*17c0*/  ISETP.GE.AND P4, PT, R40, RZ, PT ;  /* 0x000000ff2800720c */ /* 0x000fe20003f86270 */
[----:B------:R-:W-:Y:S01]  /*17d0*/  IMAD.U32 R51, RZ, RZ, UR14 ;  /* 0x0000000eff337e24 */ /* 0x000fe2000f8e00ff */
[----:B------:R-:W-:Y:S01]  /*17e0*/  IADD3 R88, P6, PT, R89, UR26, RZ ;  /* 0x0000001a59587c10 */ /* 0x000fe2000ffde0ff */
[----:B------:R-:W-:Y:S01]  /*17f0*/  @!P5 IMAD.MOV R29, RZ, RZ, -R29 ;  /* 0x000000ffff1dd224 */ /* 0x000fe200078e0a1d */
[----:B------:R-:W-:Y:S01]  /*1800*/  ISETP.GE.AND P5, PT, R48, RZ, PT ;  /* 0x000000ff3000720c */ /* 0x000fe20003fa6270 */
[----:B------:R-:W-:Y:S01]  /*1810*/  @!P2 IMAD.MOV R35, RZ, RZ, -R35 ;  /* 0x000000ffff23a224 */ /* 0x000fe200078e0a23 */
[----:B------:R-:W-:Y:S01]  /*1820*/  ISETP.NE.AND P2, PT, R79, RZ, PT ;  /* 0x000000ff4f00720c */ /* 0x000fe20003f45270 */
[----:B------:R-:W-:Y:S01]  /*1830*/  @!P3 IMAD.MOV R33, RZ, RZ, -R33 ;  /* 0x000000ffff21b224 */ /* 0x000fe200078e0a21 */
[----:B------:R-:W-:Y:S02]  /*1840*/  ISETP.GE.AND P3, PT, R44, RZ, PT ;  /* 0x000000ff2c00720c */ /* 0x000fe40003f66270 */
[----:B------:R-:W-:-:S04]  /*1850*/  LOP3.LUT R79, RZ, R79, RZ, 0x33, !PT ;  /* 0x0000004fff4f7212 */ /* 0x000fc800078e33ff */
[C---:B------:R-:W-:Y:S01]  /*1860*/  SEL R27, R79.reuse, R27, !P2 ;  /* 0x0000001b4f1b7207 */ /* 0x040fe20005000000 */
[----:B------:R-:W-:Y:S01]  /*1870*/  @!P4 IMAD.MOV R31, RZ, RZ, -R31 ;  /* 0x000000ffff1fc224 */ /* 0x000fe200078e0a1f */
[----:B------:R-:W-:Y:S01]  /*1880*/  SEL R29, R79, R29, !P2 ;  /* 0x0000001d4f1d7207 */ /* 0x000fe20005000000 */
[----:B------:R-:W-:Y:S02]  /*1890*/  IMAD R30, R51, 0x2, R28 ;  /* 0x00000002331e7824 */ /* 0x000fe400078e021c */
[----:B------:R-:W-:Y:S02]  /*18a0*/  IMAD.MOV.U32 R48, RZ, RZ, R43 ;  /* 0x000000ffff307224 */ /* 0x000fe400078e002b */
[----:B0-----:R-:W-:Y:S02]  /*18b0*/  IMAD R27, R27, UR4, RZ ;  /* 0x000000041b1b7c24 */ /* 0x001fe4000f8e02ff */
[----:B------:R-:W-:Y:S01]  /*18c0*/  @!P5 IMAD.MOV R39, RZ, RZ, -R39 ;  /* 0x000000ffff27d224 */ /* 0x000fe200078e0a27 */
[----:B------:R-:W-:Y:S01]  /*18d0*/  ISETP.GE.AND P5, PT, R34, RZ, PT ;  /* 0x000000ff2200720c */ /* 0x000fe20003fa6270 */
[----:B------:R-:W-:Y:S01]  /*18e0*/  @!P3 IMAD.MOV R48, RZ, RZ, -R48 ;  /* 0x000000ffff30b224 */ /* 0x000fe200078e0a30 */
[----:B------:R-:W-:-:S02]  /*18f0*/  LEA.HI.X.SX32 R89, R89, UR27, 0x1, P6 ;  /* 0x0000001b59597c11 */ /* 0x000fc4000b0f0eff */
[----:B------:R-:W-:Y:S01]  /*1900*/  ISETP.GE.AND P4, PT, R45, RZ, PT ;  /* 0x000000ff2d00720c */ /* 0x000fe20003f86270 */
[----:B------:R-:W-:Y:S01]  /*1910*/  IMAD.U32 R45, RZ, RZ, UR14 ;  /* 0x0000000eff2d7e24 */ /* 0x000fe2000f8e00ff */
[----:B------:R-:W-:Y:S01]  /*1920*/  SEL R34, R79, R31, !P2 ;  /* 0x0000001f4f227207 */ /* 0x000fe20005000000 */
[----:B------:R-:W-:Y:S01]  /*1930*/  IMAD R31, R29, UR4, RZ ;  /* 0x000000041d1f7c24 */ /* 0x000fe2000f8e02ff */
[----:B------:R-:W-:Y:S02]  /*1940*/  IADD3 R26, P6, PT, R27, R88, RZ ;  /* 0x000000581b1a7210 */ /* 0x000fe40007fde0ff */
[----:B------:R-:W-:Y:S01]  /*1950*/  IADD3 R28, P3, PT, R30, R69, RZ ;  /* 0x000000451e1c7210 */ /* 0x000fe20007f7e0ff */
[----:B------:R-:W-:Y:S01]  /*1960*/  IMAD R66, R45, 0x2, R30 ;  /* 0x000000022d427824 */ /* 0x000fe200078e021e */
[----:B------:R-:W-:Y:S01]  /*1970*/  SEL R38, R79, R33, !P2 ;  /* 0x000000214f267207 */ /* 0x000fe20005000000 */
[----:B------:R-:W-:Y:S01]  /*1980*/  IMAD R33, R34, UR4, RZ ;  /* 0x0000000422217c24 */ /* 0x000fe2000f8e02ff */
[----:B------:R-:W-:-:S02]  /*1990*/  LEA.HI.X.SX32 R27, R27, R89, 0x1, P6 ;  /* 0x000000591b1b7211 */ /* 0x000fc400030f0eff */
[----:B------:R-:W-:Y:S02]  /*19a0*/  LEA.HI.X.SX32 R29, R30, R77, 0x1, P3 ;  /* 0x0000004d1e1d7211 */ /* 0x000fe400018f0eff */
[-C--:B------:R-:W-:Y:S02]  /*19b0*/  IADD3 R30, P6, PT, R31, R88.reuse, RZ ;  /* 0x000000581f1e7210 */ /* 0x080fe40007fde0ff */
[----:B------:R-:W-:Y:S02]  /*19c0*/  ISETP.GE.AND P3, PT, R32, RZ, PT ;  /* 0x000000ff2000720c */ /* 0x000fe40003f66270 */
[----:B------:R-:W-:Y:S01]  /*19d0*/  SEL R34, R79, R35, !P2 ;  /* 0x000000234f227207 */ /* 0x000fe20005000000 */
[----:B------:R-:W-:Y:S01]  /*19e0*/  IMAD R35, R38, UR4, RZ ;  /* 0x0000000426237c24 */ /* 0x000fe2000f8e02ff */
[----:B------:R-:W-:Y:S02]  /*19f0*/  LEA.HI.X.SX32 R31, R31, R89, 0x1, P6 ;  /* 0x000000591f1f7211 */ /* 0x000fe400030f0eff */
[----:B------:R-:W-:Y:S01]  /*1a00*/  IADD3 R32, P6, PT, R33, R88, RZ ;  /* 0x0000005821207210 */ /* 0x000fe20007fde0ff */
[----:B------:R-:W-:Y:S01]  /*1a10*/  @!P4 IMAD.MOV R41, RZ, RZ, -R41 ;  /* 0x000000ffff29c224 */ /* 0x000fe200078e0a29 */
[----:B------:R-:W-:Y:S01]  /*1a20*/  SEL R38, R79, R39, !P2 ;  /* 0x000000274f267207 */ /* 0x000fe20005000000 */
[----:B------:R-:W-:Y:S01]  /*1a30*/  IMAD R39, R34, UR4, RZ ;  /* 0x0000000422277c24 */ /* 0x000fe2000f8e02ff */
[----:B------:R-:W-:-:S02]  /*1a40*/  LEA.HI.X.SX32 R33, R33, R89, 0x1, P6 ;  /* 0x0000005921217211 */ /* 0x000fc400030f0eff */
[-C--:B------:R-:W-:Y:S02]  /*1a50*/  IADD3 R34, P6, PT, R35, R88.reuse, RZ ;  /* 0x0000005823227210 */ /* 0x080fe40007fde0ff */
[----:B------:R-:W-:Y:S01]  /*1a60*/  SEL R45, R79, R41, !P2 ;  /* 0x000000294f2d7207 */ /* 0x000fe20005000000 */
[----:B------:R-:W-:Y:S01]  /*1a70*/  IMAD R41, R38, UR4, RZ ;  /* 0x0000000426297c24 */ /* 0x000fe2000f8e02ff */
[----:B------:R-:W-:Y:S02]  /*1a80*/  LEA.HI.X.SX32 R35, R35, R89, 0x1, P6 ;  /* 0x0000005923237211 */ /* 0x000fe400030f0eff */
[----:B------:R-:W-:Y:S02]  /*1a90*/  IADD3 R38, P6, PT, R39, R88, RZ ;  /* 0x0000005827267210 */ /* 0x000fe40007fde0ff */
[----:B------:R-:W-:Y:S01]  /*1aa0*/  ISETP.LT.AND P4, PT, R23, R93, P0 ;  /* 0x0000005d1700720c */ /* 0x000fe20000781270 */
[----:B------:R-:W-:Y:S01]  /*1ab0*/  IMAD R45, R45, UR4, RZ ;  /* 0x000000042d2d7c24 */ /* 0x000fe2000f8e02ff */
[----:B------:R-:W-:-:S02]  /*1ac0*/  LEA.HI.X.SX32 R39, R39, R89, 0x1, P6 ;  /* 0x0000005927277211 */ /* 0x000fc400030f0eff */
[----:B------:R-:W-:Y:S02]  /*1ad0*/  IADD3 R40, P6, PT, R41, R88, RZ ;  /* 0x0000005829287210 */ /* 0x000fe40007fde0ff */
[----:B------:R-:W-:Y:S01]  /*1ae0*/  SEL R46, R79, R46, !P2 ;  /* 0x0000002e4f2e7207 */ /* 0x000fe20005000000 */
[----:B------:R-:W-:Y:S01]  /*1af0*/  IMAD.MOV.U32 R58, RZ, RZ, R49 ;  /* 0x000000ffff3a7224 */ /* 0x000fe200078e0031 */
[-C--:B------:R-:W-:Y:S02]  /*1b00*/  LEA.HI.X.SX32 R41, R41, R89.reuse, 0x1, P6 ;  /* 0x0000005929297211 */ /* 0x080fe400030f0eff */
[----:B------:R-:W-:Y:S01]  /*1b10*/  IADD3 R42, P6, PT, R45, R88, RZ ;  /* 0x000000582d2a7210 */ /* 0x000fe20007fde0ff */
[----:B------:R-:W-:Y:S01]  /*1b20*/  IMAD R49, R46, UR4, RZ ;  /* 0x000000042e317c24 */ /* 0x000fe2000f8e02ff */
[----:B------:R-:W-:Y:S01]  /*1b30*/  SEL R51, R79, R48, !P2 ;  /* 0x000000304f337207 */ /* 0x000fe20005000000 */
[----:B------:R-:W-:Y:S01]  /*1b40*/  IMAD.MOV.U32 R60, RZ, RZ, R47 ;  /* 0x000000ffff3c7224 */ /* 0x000fe200078e002f */
[----:B------:R-:W-:Y:S01]  /*1b50*/  PRMT R105, RZ, 0x7610, R105 ;  /* 0x00007610ff697816 */ /* 0x000fe20000000069 */
[----:B------:R-:W-:Y:S01]  /*1b60*/  @P4 IMAD.MOV.U32 R44, RZ, RZ, R42 ;  /* 0x000000ffff2c4224 */ /* 0x000fe200078e002a */
[----:B------:R-:W-:Y:S01]  /*1b70*/  LEA.HI.X.SX32 R45, R45, R89, 0x1, P6 ;  /* 0x000000592d2d7211 */ /* 0x000fe200030f0eff */
[----:B------:R-:W-:Y:S01]  /*1b80*/  IMAD R51, R51, UR4, RZ ;  /* 0x0000000433337c24 */ /* 0x000fe2000f8e02ff */
[----:B------:R-:W-:Y:S01]  /*1b90*/  LOP3.LUT R43, R0, 0x1a, RZ, 0xfc, !PT ;  /* 0x0000001a002b7812 */ /* 0x000fe200078efcff */
[----:B------:R-:W-:Y:S01]  /*1ba0*/  @!P5 IMAD.MOV R58, RZ, RZ, -R58 ;  /* 0x000000ffff3ad224 */ /* 0x000fe200078e0a3a */
[-C--:B------:R-:W-:Y:S01]  /*1bb0*/  IADD3 R46, P5, PT, R49, R88.reuse, RZ ;  /* 0x00000058312e7210 */ /* 0x080fe20007fbe0ff */
[----:B------:R-:W-:Y:S01]  /*1bc0*/  @!P3 IMAD.MOV R60, RZ, RZ, -R60 ;  /* 0x000000ffff3cb224 */ /* 0x000fe200078e0a3c */
[----:B------:R-:W-:Y:S01]  /*1bd0*/  ISETP.LT.AND P6, PT, R43, R93, P0 ;  /* 0x0000005d2b00720c */ /* 0x000fe200007c1270 */
[----:B------:R0:W2:Y:S01]  /*1be0*/  @P4 LDG.E.U8 R105, desc[UR20][R44.64] ;  /* 0x000000142c694981 */ /* 0x0000a2000c1e1100 */
[----:B------:R-:W-:-:S02]  /*1bf0*/  IADD3 R48, P3, PT, R51, R88, RZ ;  /* 0x0000005833307210 */ /* 0x000fc40007f7e0ff */
[----:B------:R-:W-:Y:S02]  /*1c00*/  LEA.HI.X.SX32 R49, R49, R89, 0x1, P5 ;  /* 0x0000005931317211 */ /* 0x000fe400028f0eff */
[----:B------:R-:W-:Y:S02]  /*1c10*/  IADD3 R50, P5, PT, R52, R69, RZ ;  /* 0x0000004534327210 */ /* 0x000fe40007fbe0ff */
[C---:B------:R-:W-:Y:S02]  /*1c20*/  LOP3.LUT R47, R0.reuse, 0xc, RZ, 0xfc, !PT ;  /* 0x0000000c002f7812 */ /* 0x040fe400078efcff */
[----:B0-----:R-:W-:Y:S02]  /*1c30*/  LOP3.LUT R44, R0, 0x4, RZ, 0xfc, !PT ;  /* 0x00000004002c7812 */ /* 0x001fe400078efcff */
[----:B------:R-:W-:Y:S02]  /*1c40*/  LEA.HI.X.SX32 R51, R51, R89, 0x1, P3 ;  /* 0x0000005933337211 */ /* 0x000fe400018f0eff */
[----:B------:R-:W-:-:S02]  /*1c50*/  ISETP.LT.AND P3, PT, R44, R93, P0 ;  /* 0x0000005d2c00720c */ /* 0x000fc40000761270 */
[----:B------:R-:W-:Y:S02]  /*1c60*/  LEA.HI.X.SX32 R53, R52, R77, 0x1, P5 ;  /* 0x0000004d34357211 */ /* 0x000fe400028f0eff */
[----:B------:R-:W-:Y:S02]  /*1c70*/  ISETP.LT.AND P5, PT, R47, R93, P0 ;  /* 0x0000005d2f00720c */ /* 0x000fe400007a1270 */
[----:B------:R-:W-:Y:S01]  /*1c80*/  PRMT R108, RZ, 0x7610, R108 ;  /* 0x00007610ff6c7816 */ /* 0x000fe2000000006c */
[----:B------:R-:W-:Y:S01]  /*1c90*/  @P4 IMAD.MOV.U32 R56, RZ, RZ, R48 ;  /* 0x000000ffff384224 */ /* 0x000fe200078e0030 */
[----:B------:R-:W-:Y:S01]  /*1ca0*/  PRMT R107, RZ, 0x7610, R107 ;  /* 0x00007610ff6b7816 */ /* 0x000fe2000000006b */
[----:B------:R-:W-:Y:S01]  /*1cb0*/  @P4 IMAD.MOV.U32 R57, RZ, RZ, R51 ;  /* 0x000000ffff394224 */ /* 0x000fe200078e0033 */
[----:B------:R-:W-:Y:S02]  /*1cc0*/  SEL R61, R79, R58, !P2 ;  /* 0x0000003a4f3d7207 */ /* 0x000fe40005000000 */
[----:B------:R-:W2:Y:S01]  /*1cd0*/  @P6 LDG.E.U8 R108, desc[UR20][R28.64] ;  /* 0x000000141c6c6981 */ /* 0x000ea2000c1e1100 */
[C---:B------:R-:W-:Y:S01]  /*1ce0*/  IADD3 R52, P6, PT, R54.reuse, R69, RZ ;  /* 0x0000004536347210 */ /* 0x040fe20007fde0ff */
[----:B------:R-:W-:Y:S01]  /*1cf0*/  @P3 IMAD.MOV.U32 R58, RZ, RZ, R50 ;  /* 0x000000ffff3a3224 */ /* 0x000fe200078e0032 */
[----:B------:R-:W-:Y:S01]  /*1d00*/  PRMT R62, RZ, 0x7610, R62 ;  /* 0x00007610ff3e7816 */ /* 0x000fe2000000003e */
[----:B------:R0:W2:Y:S01]  /*1d10*/  @P4 LDG.E.U8 R107, desc[UR20][R56.64] ;  /* 0x00000014386b4981 */ /* 0x0000a2000c1e1100 */
[----:B------:R-:W-:Y:S01]  /*1d20*/  PRMT R109, RZ, 0x7610, R109 ;  /* 0x00007610ff6d7816 */ /* 0x000fe2000000006d */
[----:B------:R-:W-:Y:S01]  /*1d30*/  @P3 IMAD.MOV.U32 R59, RZ, RZ, R53 ;  /* 0x000000ffff3b3224 */ /* 0x000fe200078e0035 */
[----:B------:R-:W-:Y:S01]  /*1d40*/  PRMT R111, RZ, 0x7610, R111 ;  /* 0x00007610ff6f7816 */ /* 0x000fe2000000006f */
[----:B------:R-:W-:Y:S01]  /*1d50*/  IMAD R61, R61, UR4, RZ ;  /* 0x000000043d3d7c24 */ /* 0x000fe2000f8e02ff */
[----:B------:R-:W-:Y:S01]  /*1d60*/  LEA.HI.X.SX32 R55, R54, R77, 0x1, P6 ;  /* 0x0000004d36377211 */ /* 0x000fe200030f0eff */
[----:B------:R-:W-:Y:S01]  /*1d70*/  @P5 IMAD.MOV.U32 R54, RZ, RZ, R52 ;  /* 0x000000ffff365224 */ /* 0x000fe200078e0034 */
[----:B------:R-:W-:Y:S01]  /*1d80*/  SEL R65, R79, R60, !P2 ;  /* 0x0000003c4f417207 */ /* 0x000fe20005000000 */
[----:B------:R-:W2:Y:S01]  /*1d90*/  @P3 LDG.E.U8 R109, desc[UR20][R58.64] ;  /* 0x000000143a6d3981 */ /* 0x000ea2000c1e1100 */
[----:B0-----:R-:W-:-:S02]  /*1da0*/  @P4 IMAD.MOV.U32 R56, RZ, RZ, R46 ;  /* 0x000000ffff384224 */ /* 0x001fc400078e002e */
[----:B------:R-:W-:Y:S01]  /*1db0*/  @P4 IMAD.MOV.U32 R57, RZ, RZ, R49 ;  /* 0x000000ffff394224 */ /* 0x000fe200078e0031 */
[----:B------:R0:W3:Y:S01]  /*1dc0*/  @P5 LDG.E.U8 R111, desc[UR20][R54.64] ;  /* 0x00000014366f5981 */ /* 0x0000e2000c1e1100 */
[----:B------:R-:W-:-:S03]  /*1dd0*/  IMAD R65, R65, UR4, RZ ;  /* 0x0000000441417c24 */ /* 0x000fc6000f8e02ff */
[----:B------:R1:W4:Y:S01]  /*1de0*/  @P4 LDG.E.U8 R62, desc[UR20][R56.64] ;  /* 0x00000014383e4981 */ /* 0x000322000c1e1100 */
[----:B0-----:R-:W-:Y:S02]  /*1df0*/  LOP3.LUT R54, R0, 0x14, RZ, 0xfc, !PT ;  /* 0x0000001400367812 */ /* 0x001fe400078efcff */
[-C--:B-1----:R-:W-:Y:S02]  /*1e00*/  IADD3 R56, P3, PT, R61, R88.reuse, RZ ;  /* 0x000000583d387210 */ /* 0x082fe40007f7e0ff */
[----:B------:R-:W-:Y:S02]  /*1e10*/  IADD3 R58, P5, PT, R65, R88, RZ ;  /* 0x00000058413a7210 */ /* 0x000fe40007fbe0ff */
[----:B------:R-:W-:Y:S02]  /*1e20*/  LEA.HI.X.SX32 R59, R61, R89, 0x1, P3 ;  /* 0x000000593d3b7211 */ /* 0x000fe400018f0eff */
[----:B------:R-:W-:Y:S02]  /*1e30*/  ISETP.LT.AND P3, PT, R54, R93, P0 ;  /* 0x0000005d3600720c */ /* 0x000fe40000761270 */
[----:B------:R-:W-:-:S02]  /*1e40*/  LOP3.LUT R57, R0, 0x1c, RZ, 0xfc, !PT ;  /* 0x0000001c00397812 */ /* 0x000fc400078efcff */
[C---:B------:R-:W-:Y:S02]  /*1e50*/  IADD3 R60, P6, PT, R64.reuse, R69, RZ ;  /* 0x00000045403c7210 */ /* 0x040fe40007fde0ff */
[----:B------:R-:W-:Y:S02]  /*1e60*/  LEA.HI.X.SX32 R61, R65, R89, 0x1, P5 ;  /* 0x00000059413d7211 */ /* 0x000fe400028f0eff */
[----:B------:R-:W-:Y:S02]  /*1e70*/  ISETP.LT.AND P5, PT, R57, R93, P0 ;  /* 0x0000005d3900720c */ /* 0x000fe400007a1270 */
[----:B------:R-:W-:Y:S02]  /*1e80*/  LEA.HI.X.SX32 R65, R64, R77, 0x1, P6 ;  /* 0x0000004d40417211 */ /* 0x000fe400030f0eff */
[C---:B------:R-:W-:Y:S01]  /*1e90*/  IADD3 R64, P6, PT, R66.reuse, R69, RZ ;  /* 0x0000004542407210 */ /* 0x040fe20007fde0ff */
[----:B------:R-:W-:Y:S01]  /*1ea0*/  @P4 IMAD.MOV.U32 R70, RZ, RZ, R56 ;  /* 0x000000ffff464224 */ /* 0x000fe200078e0038 */
[----:B------:R-:W-:Y:S01]  /*1eb0*/  PRMT R92, RZ, 0x7610, R92 ;  /* 0x00007610ff5c7816 */ /* 0x000fe2000000005c */
[----:B------:R-:W-:Y:S01]  /*1ec0*/  @P4 IMAD.MOV.U32 R71, RZ, RZ, R59 ;  /* 0x000000ffff474224 */ /* 0x000fe200078e003b */
[----:B------:R-:W-:Y:S01]  /*1ed0*/  PRMT R113, RZ, 0x7610, R113 ;  /* 0x00007610ff717816 */ /* 0x000fe20000000071 */
[----:B------:R-:W-:Y:S01]  /*1ee0*/  @P3 IMAD.MOV.U32 R72, RZ, RZ, R60 ;  /* 0x000000ffff483224 */ /* 0x000fe200078e003c */
[----:B------:R-:W-:Y:S01]  /*1ef0*/  LEA.HI.X.SX32 R67, R66, R77, 0x1, P6 ;  /* 0x0000004d42437211 */ /* 0x000fe200030f0eff */
[----:B------:R-:W-:Y:S01]  /*1f00*/  @P3 IMAD.MOV.U32 R73, RZ, RZ, R65 ;  /* 0x000000ffff493224 */ /* 0x000fe200078e0041 */
[----:B------:R-:W-:Y:S01]  /*1f10*/  LEA.HI R66, R37, 0xe, RZ, 0x1a ;  /* 0x0000000e25427811 */ /* 0x000fe200078fd0ff */
[----:B------:R0:W5:Y:S01]  /*1f20*/  @P4 LDG.E.U8 R92, desc[UR20][R70.64] ;  /* 0x00000014465c4981 */ /* 0x000162000c1e1100 */
[----:B------:R-:W-:-:S02]  /*1f30*/  PRMT R94, RZ, 0x7610, R94 ;  /* 0x00007610ff5e7816 */ /* 0x000fc4000000005e */
[----:B------:R-:W-:Y:S01]  /*1f40*/  PRMT R115, RZ, 0x7610, R115 ;  /* 0x00007610ff737816 */ /* 0x000fe20000000073 */
[----:B------:R1:W5:Y:S01]  /*1f50*/  @P3 LDG.E.U8 R113, desc[UR20][R72.64] ;  /* 0x0000001448713981 */ /* 0x000362000c1e1100 */
[----:B------:R-:W-:Y:S01]  /*1f60*/  LEA.HI R68, R37, 0x1e, RZ, 0x1a ;  /* 0x0000001e25447811 */ /* 0x000fe200078fd0ff */
[----:B------:R-:W-:Y:S01]  /*1f70*/  IMAD R74, R66, UR14, RZ ;  /* 0x0000000e424a7c24 */ /* 0x000fe2000f8e02ff */
[----:B------:R-:W-:Y:S01]  /*1f80*/  LOP3.LUT R83, R80, 0x1c, RZ, 0xfc, !PT ;  /* 0x0000001c50537812 */ /* 0x000fe200078efcff */
[----:B0-----:R-:W-:Y:S02]  /*1f90*/  @P4 IMAD.MOV.U32 R70, RZ, RZ, R58 ;  /* 0x000000ffff464224 */ /* 0x001fe400078e003a */
[----:B------:R-:W-:Y:S02]  /*1fa0*/  @P4 IMAD.MOV.U32 R71, RZ, RZ, R61 ;  /* 0x000000ffff474224 */ /* 0x000fe400078e003d */
[----:B-1----:R-:W-:Y:S02]  /*1fb0*/  @P5 IMAD.MOV.U32 R72, RZ, RZ, R64 ;  /* 0x000000ffff485224 */ /* 0x002fe400078e0040 */
[----:B------:R-:W-:Y:S01]  /*1fc0*/  @P5 IMAD.MOV.U32 R73, RZ, RZ, R67 ;  /* 0x000000ffff495224 */ /* 0x000fe200078e0043 */
[----:B------:R0:W5:Y:S01]  /*1fd0*/  @P4 LDG.E.U8 R94, desc[UR20][R70.64] ;  /* 0x00000014465e4981 */ /* 0x000162000c1e1100 */
[C---:B------:R-:W-:Y:S01]  /*1fe0*/  IMAD R76, R68.reuse, UR14, RZ ;  /* 0x0000000e444c7c24 */ /* 0x040fe2000f8e02ff */
[----:B------:R-:W-:-:S02]  /*1ff0*/  ISETP.LT.AND P3, PT, R68, R93, P0 ;  /* 0x0000005d4400720c */ /* 0x000fc40000761270 */
[----:B------:R1:W5:Y:S01]  /*2000*/  @P5 LDG.E.U8 R115, desc[UR20][R72.64] ;  /* 0x0000001448735981 */ /* 0x000362000c1e1100 */
[----:B------:R-:W-:Y:S02]  /*2010*/  LOP3.LUT R85, R80, 0x24, RZ, 0xfc, !PT ;  /* 0x0000002450557812 */ /* 0x000fe400078efcff */
[----:B------:R-:W-:Y:S02]  /*2020*/  IABS R87, R83 ;  /* 0x0000005300577213 */ /* 0x000fe40000000000 */
[----:B0-----:R-:W-:Y:S02]  /*2030*/  IADD3 R70, P6, PT, R74, R69, RZ ;  /* 0x000000454a467210 */ /* 0x001fe40007fde0ff */
[----:B------:R-:W-:Y:S02]  /*2040*/  ISETP.LT.AND P5, PT, R66, R93, P0 ;  /* 0x0000005d4200720c */ /* 0x000fe400007a1270 */
[----:B------:R-:W-:Y:S01]  /*2050*/  LEA.HI.X.SX32 R71, R74, R77, 0x1, P6 ;  /* 0x0000004d4a477211 */ /* 0x000fe200030f0eff */
[----:B------:R-:W-:Y:S01]  /*2060*/  IMAD.HI.U32 R74, R81, R87, RZ ;  /* 0x00000057514a7227 */ /* 0x000fe200078e00ff */
[----:B-1----:R-:W-:-:S02]  /*2070*/  IADD3 R72, P6, PT, R76, R69, RZ ;  /* 0x000000454c487210 */ /* 0x002fc40007fde0ff */
[----:B------:R-:W-:Y:S02]  /*2080*/  IABS R91, R85 ;  /* 0x00000055005b7213 */ /* 0x000fe40000000000 */
[----:B------:R-:W-:Y:S01]  /*2090*/  PRMT R98, RZ, 0x7610, R98 ;  /* 0x00007610ff627816 */ /* 0x000fe20000000062 */
[----:B------:R-:W-:Y:S01]  /*20a0*/  IMAD.MOV R74, RZ, RZ, -R74 ;  /* 0x000000ffff4a7224 */ /* 0x000fe200078e0a4a */
[----:B------:R-:W-:Y:S01]  /*20b0*/  PRMT R96, RZ, 0x7610, R96 ;  /* 0x00007610ff607816 */ /* 0x000fe20000000060 */
[----:B------:R-:W-:Y:S01]  /*20c0*/  IMAD.HI.U32 R75, R81, R91, RZ ;  /* 0x0000005b514b7227 */ /* 0x000fe200078e00ff */
[----:B------:R-:W-:Y:S02]  /*20d0*/  LEA.HI.X.SX32 R73, R76, R77, 0x1, P6 ;  /* 0x0000004d4c497211 */ /* 0x000fe400030f0eff */
[----:B------:R-:W-:Y:S01]  /*20e0*/  LOP3.LUT R90, R80, 0x2c, RZ, 0xfc, !PT ;  /* 0x0000002c505a7812 */ /* 0x000fe200078efcff */
[----:B------:R-:W-:Y:S01]  /*20f0*/  IMAD.MOV R75, RZ, RZ, -R75 ;  /* 0x000000ffff4b7224 */ /* 0x000fe200078e0a4b */
[----:B------:R-:W5:Y:S01]  /*2100*/  @P5 LDG.E.U8 R96, desc[UR20][R70.64] ;  /* 0x0000001446605981 */ /* 0x000f62000c1e1100 */
[----:B------:R-:W-:Y:S01]  /*2110*/  IMAD R87, R84, R74, R87 ;  /* 0x0000004a54577224 */ /* 0x000fe200078e0257 */
[----:B------:R-:W-:-:S02]  /*2120*/  IADD3 R76, P5, PT, R78, R69, RZ ;  /* 0x000000454e4c7210 */ /* 0x000fc40007fbe0ff */
[----:B------:R-:W5:Y:S01]  /*2130*/  @P3 LDG.E.U8 R98, desc[UR20][R72.64] ;  /* 0x0000001448623981 */ /* 0x000f62000c1e1100 */
[----:B------:R-:W-:Y:S02]  /*2140*/  IADD3 R74, P3, PT, R82, R69, RZ ;  /* 0x00000045524a7210 */ /* 0x000fe40007f7e0ff */
[----:B------:R-:W-:Y:S01]  /*2150*/  IABS R125, R90 ;  /* 0x0000005a007d7213 */ /* 0x000fe20000000000 */
[----:B------:R-:W-:Y:S01]  /*2160*/  IMAD R91, R84, R75, R91 ;  /* 0x0000004b545b7224 */ /* 0x000fe200078e025b */
[-C--:B------:R-:W-:Y:S02]  /*2170*/  LEA.HI.X.SX32 R75, R82, R77.reuse, 0x1, P3 ;  /* 0x0000004d524b7211 */ /* 0x080fe400018f0eff */
[----:B------:R-:W-:Y:S01]  /*2180*/  LEA.HI.X.SX32 R77, R78, R77, 0x1, P5 ;  /* 0x0000004d4e4d7211 */ /* 0x000fe200028f0eff */
[----:B------:R-:W-:Y:S01]  /*2190*/  IMAD.HI.U32 R78, R81, R125, RZ ;  /* 0x0000007d514e7227 */ /* 0x000fe200078e00ff */
[C---:B------:R-:W-:Y:S02]  /*21a0*/  ISETP.GT.U32.AND P5, PT, R84.reuse, R87, PT ;  /* 0x000000575400720c */ /* 0x040fe40003fa4070 */
[----:B------:R-:W-:Y:S01]  /*21b0*/  ISETP.GT.U32.AND P3, PT, R84, R91, PT ;  /* 0x0000005b5400720c */ /* 0x000fe20003f64070 */
[----:B------:R-:W-:Y:S01]  /*21c0*/  IMAD.MOV R78, RZ, RZ, -R78 ;  /* 0x000000ffff4e7224 */ /* 0x000fe200078e0a4e */
[----:B------:R-:W-:-:S03]  /*21d0*/  LOP3.LUT R69, R0, 0x6, RZ, 0xfc, !PT ;  /* 0x0000000600457812 */ /* 0x000fc600078efcff */
[----:B------:R-:W-:Y:S01]  /*21e0*/  IMAD R125, R84, R78, R125 ;  /* 0x0000004e547d7224 */ /* 0x000fe200078e027d */
[----:B------:R-:W-:Y:S02]  /*21f0*/  ISETP.LT.AND P6, PT, R69, R93, P0 ;  /* 0x0000005d4500720c */ /* 0x000fe400007c1270 */
[----:B------:R-:W-:-:S03]  /*2200*/  LOP3.LUT R78, R0, 0x16, RZ, 0xfc, !PT ;  /* 0x00000016004e7812 */ /* 0x000fc600078efcff */
[--C-:B------:R-:W-:Y:S01]  /*2210*/  @!P5 IMAD.IADD R87, R87, 0x1, -R84.reuse ;  /* 0x000000015757d824 */ /* 0x100fe200078e0a54 */
[----:B------:R-:W-:Y:S01]  /*2220*/  ISETP.LT.AND P0, PT, R78, R93, P0 ;  /* 0x0000005d4e00720c */ /* 0x000fe20000701270 */
[----:B------:R-:W-:Y:S01]  /*2230*/  @!P3 IMAD.IADD R91, R91, 0x1, -R84 ;  /* 0x000000015b5bb824 */ /* 0x000fe200078e0a54 */
[----:B------:R-:W-:Y:S02]  /*2240*/  PRMT R100, RZ, 0x7610, R100 ;  /* 0x00007610ff647816 */ /* 0x000fe40000000064 */
[C---:B------:R-:W-:Y:S02]  /*2250*/  ISETP.GT.U32.AND P5, PT, R84.reuse, R87, PT ;  /* 0x000000575400720c */ /* 0x040fe40003fa4070 */
[----:B------:R-:W-:Y:S02]  /*2260*/  PRMT R102, RZ, 0x7610, R102 ;  /* 0x00007610ff667816 */ /* 0x000fe40000000066 */
[C---:B------:R-:W-:Y:S01]  /*2270*/  ISETP.GT.U32.AND P3, PT, R84.reuse, R91, PT ;  /* 0x0000005b5400720c */ /* 0x040fe20003f64070 */
[----:B------:R-:W5:Y:S01]  /*2280*/  @P6 LDG.E.U8 R100, desc[UR20][R74.64] ;  /* 0x000000144a646981 */ /* 0x000f62000c1e1100 */
[----:B------:R-:W-:-:S03]  /*2290*/  ISETP.GT.U32.AND P6, PT, R84, R125, PT ;  /* 0x0000007d5400720c */ /* 0x000fc60003fc4070 */
[----:B------:R-:W5:Y:S01]  /*22a0*/  @P0 LDG.E.U8 R102, desc[UR20][R76.64] ;  /* 0x000000144c660981 */ /* 0x000f62000c1e1100 */
[----:B------:R-:W-:Y:S02]  /*22b0*/  ISETP.GE.AND P0, PT, R83, RZ, PT ;  /* 0x000000ff5300720c */ /* 0x000fe40003f06270 */
[C---:B------:R-:W-:Y:S01]  /*22c0*/  LOP3.LUT R82, R80.reuse, 0x34, RZ, 0xfc, !PT ;  /* 0x0000003450527812 */ /* 0x040fe200078efcff */
[--C-:B------:R-:W-:Y:S01]  /*22d0*/  @!P5 IMAD.IADD R87, R87, 0x1, -R84.reuse ;  /* 0x000000015757d824 */ /* 0x100fe200078e0a54 */
[----:B------:R-:W-:Y:S02]  /*22e0*/  ISETP.GE.AND P5, PT, R85, RZ, PT ;  /* 0x000000ff5500720c */ /* 0x000fe40003fa6270 */
[----:B------:R-:W-:Y:S01]  /*22f0*/  LOP3.LUT R85, R80, 0x3c, RZ, 0xfc, !PT ;  /* 0x0000003c50557812 */ /* 0x000fe200078efcff */
[--C-:B------:R-:W-:Y:S01]  /*2300*/  @!P3 IMAD.IADD R91, R91, 0x1, -R84.reuse ;  /* 0x000000015b5bb824 */ /* 0x100fe200078e0a54 */
[----:B------:R-:W-:Y:S01]  /*2310*/  ISETP.GE.AND P3, PT, R90, RZ, PT ;  /* 0x000000ff5a00720c */ /* 0x000fe20003f66270 */
[----:B------:R-:W-:Y:S01]  /*2320*/  @!P6 IMAD.IADD R125, R125, 0x1, -R84 ;  /* 0x000000017d7de824 */ /* 0x000fe200078e0a54 */
[----:B------:R-:W-:Y:S01]  /*2330*/  IABS R90, R82 ;  /* 0x00000052005a7213 */ /* 0x000fe20000000000 */
[----:B------:R-:W-:Y:S01]  /*2340*/  IMAD.MOV.U32 R80, RZ, RZ, R87 ;  /* 0x000000ffff507224 */ /* 0x000fe200078e0057 */
[----:B------:R-:W-:-:S03]  /*2350*/  IABS R104, R85 ;  /* 0x0000005500687213 */ /* 0x000fc60000000000 */
[----:B------:R-:W-:Y:S01]  /*2360*/  @!P0 IMAD.MOV R80, RZ, RZ, -R80 ;  /* 0x000000ffff508224 */ /* 0x000fe200078e0a50 */
[----:B------:R-:W-:Y:S01]  /*2370*/  ISETP.GT.U32.AND P0, PT, R84, R125, PT ;  /* 0x0000007d5400720c */ /* 0x000fe20003f04070 */
[----:B------:R-:W-:-:S04]  /*2380*/  IMAD.HI.U32 R83, R81, R90, RZ ;  /* 0x0000005a51537227 */ /* 0x000fc800078e00ff */
[----:B------:R-:W-:-:S04]  /*2390*/  IMAD.HI.U32 R81, R81, R104, RZ ;  /* 0x0000006851517227 */ /* 0x000fc800078e00ff */
[----:B------:R-:W-:Y:S02]  /*23a0*/  IMAD.MOV R83, RZ, RZ, -R83 ;  /* 0x000000ffff537224 */ /* 0x000fe400078e0a53 */
[----:B------:R-:W-:Y:S02]  /*23b0*/  IMAD.MOV R81, RZ, RZ, -R81 ;  /* 0x000000ffff517224 */ /* 0x000fe400078e0a51 */
[C---:B------:R-:W-:Y:S02]  /*23c0*/  IMAD R87, R84.reuse, R83, R90 ;  /* 0x0000005354577224 */ /* 0x040fe400078e025a */
[----:B------:R-:W-:Y:S02]  /*23d0*/  IMAD R90, R84, R81, R104 ;  /* 0x00000051545a7224 */ /* 0x000fe400078e0268 */
[----:B------:R-:W-:-:S03]  /*23e0*/  @!P0 IMAD.IADD R125, R125, 0x1, -R84 ;  /* 0x000000017d7d8824 */ /* 0x000fc600078e0a54 */
[C---:B------:R-:W-:Y:S01]  /*23f0*/  ISETP.GT.U32.AND P0, PT, R84.reuse, R90, PT ;  /* 0x0000005a5400720c */ /* 0x040fe20003f04070 */
[----:B------:R-:W-:Y:S01]  /*2400*/  @!P5 IMAD.MOV R91, RZ, RZ, -R91 ;  /* 0x000000ffff5bd224 */ /* 0x000fe200078e0a5b */
[----:B------:R-:W-:Y:S01]  /*2410*/  ISETP.GT.U32.AND P5, PT, R84, R87, PT ;  /* 0x000000575400720c */ /* 0x000fe20003fa4070 */
[----:B------:R-:W-:-:S10]  /*2420*/  @!P3 IMAD.MOV R125, RZ, RZ, -R125 ;  /* 0x000000ffff7db224 */ /* 0x000fd400078e0a7d */
[--C-:B------:R-:W-:Y:S02]  /*2430*/  @!P0 IMAD.IADD R90, R90, 0x1, -R84.reuse ;  /* 0x000000015a5a8824 */ /* 0x100fe400078e0a54 */
[----:B------:R-:W-:-:S03]  /*2440*/  @!P5 IMAD.IADD R87, R87, 0x1, -R84 ;  /* 0x000000015757d824 */ /* 0x000fc600078e0a54 */
[C---:B------:R-:W-:Y:S02]  /*2450*/  ISETP.GT.U32.AND P5, PT, R84.reuse, R90, PT ;  /* 0x0000005a5400720c */ /* 0x040fe40003fa4070 */
[----:B------:R-:W-:Y:S02]  /*2460*/  ISETP.GT.U32.AND P3, PT, R84, R87, PT ;  /* 0x000000575400720c */ /* 0x000fe40003f64070 */
[----:B------:R-:W-:-:S09]  /*2470*/  ISETP.GE.AND P0, PT, R82, RZ, PT ;  /* 0x000000ff5200720c */ /* 0x000fd20003f06270 */
[--C-:B------:R-:W-:Y:S01]  /*2480*/  @!P5 IMAD.IADD R90, R90, 0x1, -R84.reuse ;  /* 0x000000015a5ad824 */ /* 0x100fe200078e0a54 */
[----:B------:R-:W-:Y:S01]  /*2490*/  ISETP.GE.AND P5, PT, R85, RZ, PT ;  /* 0x000000ff5500720c */ /* 0x000fe20003fa6270 */
[----:B------:R-:W-:-:S04]  /*24a0*/  @!P3 IMAD.IADD R87, R87, 0x1, -R84 ;  /* 0x000000015757b824 */ /* 0x000fc800078e0a54 */
[----:B------:R-:W-:Y:S01]  /*24b0*/  @!P0 IMAD.MOV R87, RZ, RZ, -R87 ;  /* 0x000000ffff578224 */ /* 0x000fe200078e0a57 */
[----:B------:R-:W-:-:S04]  /*24c0*/  SEL R80, R79, R80, !P2 ;  /* 0x000000504f507207 */ /* 0x000fc80005000000 */
[----:B------:R-:W-:-:S03]  /*24d0*/  SEL R87, R79, R87, !P2 ;  /* 0x000000574f577207 */ /* 0x000fc60005000000 */
[----:B------:R-:W-:Y:S01]  /*24e0*/  @!P5 IMAD.MOV R90, RZ, RZ, -R90 ;  /* 0x000000ffff5ad224 */ /* 0x000fe200078e0a5a */
[C---:B------:R-:W-:Y:S01]  /*24f0*/  SEL R83, R79.reuse, R91, !P2 ;  /* 0x0000005b4f537207 */ /* 0x040fe20005000000 */
[----:B------:R-:W-:Y:S01]  /*2500*/  IMAD R81, R80, UR4, RZ ;  /* 0x0000000450517c24 */ /* 0x000fe2000f8e02ff */
[----:B------:R-:W-:Y:S01]  /*2510*/  SEL R91, R79, R125, !P2 ;  /* 0x0000007d4f5b7207 */ /* 0x000fe20005000000 */
[----:B------:R-:W-:Y:S01]  /*2520*/  IMAD R87, R87, UR4, RZ ;  /* 0x0000000457577c24 */ /* 0x000fe2000f8e02ff */
[----:B------:R-:W-:Y:S01]  /*2530*/  SEL R79, R79, R90, !P2 ;  /* 0x0000005a4f4f7207 */ /* 0x000fe20005000000 */
[----:B------:R-:W-:Y:S01]  /*2540*/  IMAD R83, R83, UR4, RZ ;  /* 0x0000000453537c24 */ /* 0x000fe2000f8e02ff */
[-C--:B------:R-:W-:Y:S01]  /*2550*/  IADD3 R80, P6, PT, R81, R88.reuse, RZ ;  /* 0x0000005851507210 */ /* 0x080fe20007fde0ff */
[----:B------:R-:W-:Y:S01]  /*2560*/  IMAD R91, R91, UR4, RZ ;  /* 0x000000045b5b7c24 */ /* 0x000fe2000f8e02ff */
[----:B------:R-:W-:Y:S01]  /*2570*/  ISETP.NE.U32.AND P0, PT, R86, RZ, PT ;  /* 0x000000ff5600720c */ /* 0x000fe20003f05070 */
[----:B------:R-:W-:Y:S01]  /*2580*/  IMAD R79, R79, UR4, RZ ;  /* 0x000000044f4f7c24 */ /* 0x000fe2000f8e02ff */
[----:B------:R-:W-:-:S02]  /*2590*/  IADD3 R86, P2, PT, R87, R88, RZ ;  /* 0x0000005857567210 */ /* 0x000fc40007f5e0ff */
[-C--:B------:R-:W-:Y:S02]  /*25a0*/  LEA.HI.X.SX32 R81, R81, R89.reuse, 0x1, P6 ;  /* 0x0000005951517211 */ /* 0x080fe400030f0eff */
[-C--:B------:R-:W-:Y:S02]  /*25b0*/  IADD3 R82, P6, PT, R83, R88.reuse, RZ ;  /* 0x0000005853527210 */ /* 0x080fe40007fde0ff */
[-C--:B------:R-:W-:Y:S02]  /*25c0*/  IADD3 R84, P3, PT, R91, R88.reuse, RZ ;  /* 0x000000585b547210 */ /* 0x080fe40007f7e0ff */
[----:B------:R-:W-:Y:S02]  /*25d0*/  LEA.HI.X.SX32 R87, R87, R89, 0x1, P2 ;  /* 0x0000005957577211 */ /* 0x000fe400010f0eff */
[----:B------:R-:W-:Y:S02]  /*25e0*/  IADD3 R88, P2, PT, R79, R88, RZ ;  /* 0x000000584f587210 */ /* 0x000fe40007f5e0ff */
[----:B------:R-:W-:-:S02]  /*25f0*/  PRMT R63, RZ, 0x7610, R63 ;  /* 0x00007610ff3f7816 */ /* 0x000fc4000000003f */
[----:B------:R-:W-:Y:S02]  /*2600*/  PRMT R95, RZ, 0x7610, R95 ;  /* 0x00007610ff5f7816 */ /* 0x000fe4000000005f */
[----:B------:R-:W-:Y:S02]  /*2610*/  PRMT R97, RZ, 0x7610, R97 ;  /* 0x00007610ff617816 */ /* 0x000fe40000000061 */
[----:B------:R-:W-:Y:S01]  /*2620*/  PRMT R99, RZ, 0x7610, R99 ;  /* 0x00007610ff637816 */ /* 0x000fe20000000063 */
[----:B------:R-:W5:Y:S01]  /*2630*/  @P4 LDG.E.U8 R63, desc[UR20][R26.64] ;  /* 0x000000141a3f4981 */ /* 0x000f62000c1e1100 */
[----:B------:R-:W-:Y:S02]  /*2640*/  PRMT R101, RZ, 0x7610, R101 ;  /* 0x00007610ff657816 */ /* 0x000fe40000000065 */
[----:B------:R-:W-:Y:S01]  /*2650*/  PRMT R103, RZ, 0x7610, R103 ;  /* 0x00007610ff677816 */ /* 0x000fe20000000067 */
[----:B------:R-:W5:Y:S01]  /*2660*/  @P4 LDG.E.U8 R95, desc[UR20][R30.64] ;  /* 0x000000141e5f4981 */ /* 0x000f62000c1e1100 */
[----:B------:R-:W-:-:S02]  /*2670*/  PRMT R104, RZ, 0x7610, R104 ;  /* 0x00007610ff687816 */ /* 0x000fc40000000068 */
[-C--:B------:R-:W-:Y:S01]  /*2680*/  LEA.HI.X.SX32 R83, R83, R89.reuse, 0x1, P6 ;  /* 0x0000005953537211 */ /* 0x080fe200030f0eff */
[----:B------:R-:W5:Y:S01]  /*2690*/  @P4 LDG.E.U8 R97, desc[UR20][R32.64] ;  /* 0x0000001420614981 */ /* 0x000f62000c1e1100 */
[----:B------:R-:W-:Y:S02]  /*26a0*/  PRMT R106, RZ, 0x7610, R106 ;  /* 0x00007610ff6a7816 */ /* 0x000fe4000000006a */
[----:B------:R-:W-:Y:S01]  /*26b0*/  LEA.HI.X.SX32 R85, R91, R89, 0x1, P3 ;  /* 0x000000595b557211 */ /* 0x000fe200018f0eff */
[----:B------:R-:W5:Y:S01]  /*26c0*/  @P4 LDG.E.U8 R99, desc[UR20][R34.64] ;  /* 0x0000001422634981 */ /* 0x000f62000c1e1100 */
[----:B------:R-:W-:Y:S02]  /*26d0*/  PRMT R116, RZ, 0x7610, R116 ;  /* 0x00007610ff747816 */ /* 0x000fe40000000074 */
[----:B------:R-:W-:Y:S01]  /*26e0*/  PRMT R118, RZ, 0x7610, R118 ;  /* 0x00007610ff767816 */ /* 0x000fe20000000076 */
[----:B------:R-:W5:Y:S01]  /*26f0*/  @P4 LDG.E.U8 R101, desc[UR20][R38.64] ;  /* 0x0000001426654981 */ /* 0x000f62000c1e1100 */
[----:B------:R-:W-:-:S02]  /*2700*/  PRMT R120, RZ, 0x7610, R120 ;  /* 0x00007610ff787816 */ /* 0x000fc40000000078 */
[----:B------:R-:W-:Y:S01]  /*2710*/  LEA.HI.X.SX32 R89, R79, R89, 0x1, P2 ;  /* 0x000000594f597211 */ /* 0x000fe200010f0eff */
[----:B------:R-:W5:Y:S04]  /*2720*/  @P4 LDG.E.U8 R103, desc[UR20][R40.64] ;  /* 0x0000001428674981 */ /* 0x000f68000c1e1100 */
[----:B------:R-:W5:Y:S04]  /*2730*/  @P4 LDG.E.U8 R104, desc[UR20][R80.64] ;  /* 0x0000001450684981 */ /* 0x000f68000c1e1100 */
[----:B------:R-:W5:Y:S04]  /*2740*/  @P4 LDG.E.U8 R106, desc[UR20][R82.64] ;  /* 0x00000014526a4981 */ /* 0x000f68000c1e1100 */
[----:B------:R-:W5:Y:S04]  /*2750*/  @P4 LDG.E.U8 R116, desc[UR20][R84.64] ;  /* 0x0000001454744981 */ /* 0x000f68000c1e1100 */
[----:B------:R-:W5:Y:S04]  /*2760*/  @P4 LDG.E.U8 R118, desc[UR20][R86.64] ;  /* 0x0000001456764981 */ /* 0x000f68000c1e1100 */
[----:B------:R-:W5:Y:S01]  /*2770*/  @P4 LDG.E.U8 R120, desc[UR20][R88.64] ;  /* 0x0000001458784981 */ /* 0x000f62000c1e1100 */
[----:B------:R-:W-:-:S04]  /*2780*/  @!UP1 UIADD3 UR4, UPT, UPT, -UR6, 0x100000, URZ ;  /* 0x0010000006049890 */ /* 0x000fc8000fffe1ff */
[----:B------:R-:W-:Y:S02]  /*2790*/  @!UP1 USHF.L.U32 UR5, UR4, 0xb, URZ ;  /* 0x0000000b04059899 */ /* 0x000fe400080006ff */
[----:B------:R-:W-:Y:S01]  /*27a0*/  @!UP1 USHF.L.U32 UR4, UR4, 0x1, URZ ;  /* 0x0000000104049899 */ /* 0x000fe200080006ff */
[----:B------:R-:W-:Y:S01]  /*27b0*/  VOTEU.ALL UP1, P1 ;  /* 0x0000000000ff7886 */ /* 0x000fe20000820000 */
[C---:B------:R-:W-:Y:S02]  /*27c0*/  LOP3.LUT R79, R2.reuse, 0x10, RZ, 0x3c, !PT ;  /* 0x00000010024f7812 */ /* 0x040fe400078e3cff */
[C---:B------:R-:W-:Y:S02]  /*27d0*/  LOP3.LUT R90, R2.reuse, 0x20, RZ, 0x3c, !PT ;  /* 0x00000020025a7812 */ /* 0x040fe400078e3cff */
[----:B------:R-:W-:-:S06]  /*27e0*/  LOP3.LUT R91, R2, 0x30, RZ, 0x3c, !PT ;  /* 0x00000030025b7812 */ /* 0x000fcc00078e3cff */
[----:B------:R0:W1:Y:S01]  /*27f0*/  @!UP1 SYNCS.EXCH.64 URZ, [UR18+0x2008], UR4 ;  /* 0x0020080412ff95b2 */ /* 0x0000620008000100 */
[----:B--2---:R0:W-:Y:S04]  /*2800*/  STS.U8 [R2+UR18], R119 ;  /* 0x0000007702007988 */ /* 0x0041e80008000012 */
[----:B---3--:R0:W-:Y:S04]  /*2810*/  STS.U8 [R2+UR18+0x200], R117 ;  /* 0x0002007502007988 */ /* 0x0081e80008000012 */
[----:B----4-:R0:W-:Y:S04]  /*2820*/  STS.U8 [R2+UR18+0x400], R123 ;  /* 0x0004007b02007988 */ /* 0x0101e80008000012 */
[----:B-----5:R0:W-:Y:S04]  /*2830*/  STS.U8 [R2+UR18+0x600], R121 ;  /* 0x0006007902007988 */ /* 0x0201e80008000012 */
[----:B------:R0:W-:Y:S04]  /*2840*/  STS.U8 [R79+UR18+0x80], R110 ;  /* 0x0000806e4f007988 */ /* 0x0001e80008000012 */
[----:B------:R0:W-:Y:S04]  /*2850*/  STS.U8 [R79+UR18+0x280], R112 ;  /* 0x000280704f007988 */ /* 0x0001e80008000012 */
[----:B------:R0:W-:Y:S04]  /*2860*/  STS.U8 [R79+UR18+0x480], R114 ;  /* 0x000480724f007988 */ /* 0x0001e80008000012 */
[----:B------:R0:W-:Y:S04]  /*2870*/  STS.U8 [R79+UR18+0x680], R108 ;  /* 0x0006806c4f007988 */ /* 0x0001e80008000012 */
[----:B------:R0:W-:Y:S04]  /*2880*/  STS.U8 [R90+UR18+0x100], R109 ;  /* 0x0001006d5a007988 */ /* 0x0001e80008000012 */
[----:B------:R0:W-:Y:S01]  /*2890*/  STS.U8 [R90+UR18+0x300], R111 ;  /* 0x0003006f5a007988 */ /* 0x0001e20008000012 */
[----:B------:R-:W-:-:S03]  /*28a0*/  ISETP.LT.OR P2, PT, R4, 0x20, P0 ;  /* 0x000000200400780c */ /* 0x000fc60000741670 */
[----:B------:R0:W-:Y:S04]  /*28b0*/  STS.U8 [R90+UR18+0x500], R113 ;  /* 0x000500715a007988 */ /* 0x0001e80008000012 */
[----:B------:R0:W-:Y:S04]  /*28c0*/  STS.U8 [R90+UR18+0x700], R115 ;  /* 0x000700735a007988 */ /* 0x0001e80008000012 */
[----:B------:R0:W-:Y:S04]  /*28d0*/  STS.U8 [R91+UR18+0x380], R96 ;  /* 0x000380605b007988 */ /* 0x0001e80008000012 */
[----:B------:R0:W-:Y:S01]  /*28e0*/  STS.U8 [R91+UR18+0x780], R98 ;  /* 0x000780625b007988 */ /* 0x0001e20008000012 */
[----:B------:R-:W-:-:S03]  /*28f0*/  ISETP.GE.AND P3, PT, R4, 0x40, PT ;  /* 0x000000400400780c */ /* 0x000fc60003f66270 */
[----:B------:R0:W-:Y:S04]  /*2900*/  STS.U8 [R91+UR18+0x180], R100 ;  /* 0x000180645b007988 */ /* 0x0001e80008000012 */
        /* <DEDUP_REMOVED lines=16> */
[----:B------:R0:W-:Y:S01]  /*2a10*/  STS.U8 [R79+UR18+0xf80], R120 ;  /* 0x000f80784f007988 */ /* 0x0001e20008000012 */
[----:B-1----:R1:W-:Y:S06]  /*2a20*/  MEMBAR.ALL.CTA ;  /* 0x0000000000007992 */ /* 0x0023ec0000008000 */
[----:B-1----:R-:W1:Y:S02]  /*2a30*/  FENCE.VIEW.ASYNC.S ;  /* 0x00000000000073c6 */ /* 0x002e640000000000 */
[----:B-1----:R-:W-:Y:S06]  /*2a40*/  BAR.SYNC.DEFER_BLOCKING 0x0 ;  /* 0x0000000000007b1d */ /* 0x002fec0000010000 */
[----:B------:R-:W-:Y:S05]  /*2a50*/  @P2 BRA `(.L_x_6) ;  /* 0x00000000003c2947 */ /* 0x000fea0003800000 */
[----:B0-----:R-:W-:Y:S02]  /*2a60*/  UIADD3 UR4, UPT, UPT, UR18, 0x800, URZ ;  /* 0x0000080012047890 */ /* 0x001fe4000fffe0ff */
[----:B------:R-:W-:Y:S02]  /*2a70*/  USHF.R.U32.HI UR6, URZ, 0x4, UR18 ;  /* 0x00000004ff067899 */ /* 0x000fe40008011612 */
[----:B------:R-:W-:Y:S02]  /*2a80*/  USHF.R.U32.HI UR4, URZ, 0x4, UR4 ;  /* 0x00000004ff047899 */ /* 0x000fe40008011604 */
[----:B------:R-:W-:Y:S02]  /*2a90*/  USGXT.U32 UR6, UR6, 0xe ;  /* 0x0000000e0606789a */ /* 0x000fe40008000000 */
[----:B------:R-:W-:Y:S01]  /*2aa0*/  USGXT.U32 UR8, UR4, 0xe ;  /* 0x0000000e0408789a */ /* 0x000fe20008000000 */
[----:B------:R-:W-:Y:S02]  /*2ab0*/  UMOV UR5, URZ ;  /* 0x000000ff00057c82 */ /* 0x000fe40008000000 */
[----:B------:R-:W-:Y:S01]  /*2ac0*/  UMOV UR4, UR10 ;  /* 0x0000000a00047c82 */ /* 0x000fe20008000000 */
[----:B------:R-:W-:Y:S01]  /*2ad0*/  UMOV UR16, 0x0 ;  /* 0x0000000000107882 */ /* 0x000fe20000000000 */
[----:B------:R-:W-:Y:S01]  /*2ae0*/  UMOV UR17, 0x4108490 ;  /* 0x0410849000117882 */ /* 0x000fe20000000000 */
[----:B------:R-:W-:Y:S01]  /*2af0*/  UMOV UR7, 0x80004020 ;  /* 0x8000402000077882 */ /* 0x000fe20000000000 */
[----:B------:R-:W-:Y:S01]  /*2b00*/  UMOV UR9, 0xc0004010 ;  /* 0xc000401000097882 */ /* 0x000fe20000000000 */
[----:B------:R-:W-:Y:S01]  /*2b10*/  UMOV UR4, UR4 ;  /* 0x0000000400047c82 */ /* 0x000fe20008000000 */
[----:B------:R1:W-:Y:S01]  /*2b20*/  UTCQMMA gdesc[UR6], gdesc[UR8], tmem[UR19], tmem[UR16], idesc[UR17], !UPT ;  /* 0x00ff1008060075ea */ /* 0x0003e2000f800313 */
[----:B------:R1:W-:Y:S01]  /*2b30*/  UTCBAR [UR4], URZ ;  /* 0x000000ff040073e9 */ /* 0x0003e200080000ff */
[----:B------:R-:W-:-:S02]  /*2b40*/  NOP ;  /* 0x0000000000007918 */ /* 0x000fc40000000000 */
.L_x_6:
[----:B01----:R-:W-:Y:S01]  /*2b50*/  UMOV UR4, URZ ;  /* 0x000000ff00047c82 */ /* 0x003fe20008000000 */
[----:B------:R-:W-:Y:S05]  /*2b60*/  @!P3 BRA `(.L_x_7) ;  /* 0x000000100004b947 */ /* 0x000fea0003800000 */
[----:B------:R-:W-:Y:S01]  /*2b70*/  SHF.R.S32.HI R63, RZ, 0x1f, R4 ;  /* 0x0000001fff3f7819 */ /* 0x000fe20000011404 */
[----:B------:R-:W-:Y:S01]  /*2b80*/  UIADD3 UR5, UPT, UPT, UR18, 0x1800, URZ ;  /* 0x0000180012057890 */ /* 0x000fe2000fffe0ff */
[----:B------:R-:W-:Y:S01]  /*2b90*/  VIADD R93, R93, 0xffffffe0 ;  /* 0xffffffe05d5d7836 */ /* 0x000fe20000000000 */
[----:B------:R-:W-:Y:S01]  /*2ba0*/  UIADD3 UR4, UPT, UPT, UR18, 0x1000, URZ ;  /* 0x0000100012047890 */ /* 0x000fe2000fffe0ff */
[----:B------:R-:W-:Y:S01]  /*2bb0*/  LEA.HI R63, R63, R4, RZ, 0x5 ;  /* 0x000000043f3f7211 */ /* 0x000fe200078f28ff */
[----:B------:R-:W-:Y:S01]  /*2bc0*/  USHF.R.U32.HI UR5, URZ, 0x4, UR5 ;  /* 0x00000004ff057899 */ /* 0x000fe20008011605 */
[----:B------:R-:W-:Y:S01]  /*2bd0*/  IMAD.MOV.U32 R62, RZ, RZ, RZ ;  /* 0x000000ffff3e7224 */ /* 0x000fe200078e00ff */
[----:B------:R-:W-:Y:S01]  /*2be0*/  USHF.L.U32 UR14, UR14, 0x5, URZ ;  /* 0x000000050e0e7899 */ /* 0x000fe200080006ff */
[----:B------:R-:W-:Y:S01]  /*2bf0*/  SHF.R.S32.HI R63, RZ, 0x5, R63 ;  /* 0x00000005ff3f7819 */ /* 0x000fe2000001143f */
[----:B------:R-:W-:Y:S02]  /*2c00*/  USHF.L.U32 UR15, UR15, 0x5, URZ ;  /* 0x000000050f0f7899 */ /* 0x000fe400080006ff */
[----:B------:R-:W-:Y:S01]  /*2c10*/  USHF.R.U32.HI UR4, URZ, 0x4, UR4 ;  /* 0x00000004ff047899 */ /* 0x000fe20008011604 */
[----:B------:R-:W-:Y:S01]  /*2c20*/  VIMNMX R63, PT, PT, R63, 0x2, !PT ;  /* 0x000000023f3f7848 */ /* 0x000fe20007fe0100 */
[----:B------:R-:W-:-:S02]  /*2c30*/  USGXT.U32 UR16, UR5, 0xe ;  /* 0x0000000e0510789a */ /* 0x000fc40008000000 */
[----:B------:R-:W-:Y:S02]  /*2c40*/  USHF.R.S32.HI UR23, URZ, 0x1f, UR14 ;  /* 0x0000001fff177899 */ /* 0x000fe4000801140e */
[----:B------:R-:W-:Y:S01]  /*2c50*/  VIADD R92, R63, 0xffffffff ;  /* 0xffffffff3f5c7836 */ /* 0x000fe20000000000 */
[----:B------:R-:W-:Y:S02]  /*2c60*/  USHF.R.S32.HI UR24, URZ, 0x1f, UR15 ;  /* 0x0000001fff187899 */ /* 0x000fe4000801140f */
[----:B------:R-:W-:Y:S01]  /*2c70*/  USGXT.U32 UR8, UR4, 0xe ;  /* 0x0000000e0408789a */ /* 0x000fe20008000000 */
[----:B------:R-:W-:Y:S01]  /*2c80*/  UMOV UR13, UR10 ;  /* 0x0000000a000d7c82 */ /* 0x000fe20008000000 */
[----:B------:R-:W-:Y:S01]  /*2c90*/  UMOV UR17, 0x1 ;  /* 0x0000000100117882 */ /* 0x000fe20000000000 */
[----:B------:R-:W-:-:S09]  /*2ca0*/  UMOV UR5, URZ ;  /* 0x000000ff00057c82 */ /* 0x000fd20008000000 */
.L_x_10:
[----:B------:R-:W-:Y:S01]  /*2cb0*/  IADD3 R84, P3, PT, R84, UR15, RZ ;  /* 0x0000000f54547c10 */ /* 0x000fe2000ff7e0ff */
[----:B------:R-:W-:Y:S01]  /*2cc0*/  IMAD.U32 R62, R62, -0x80000000, RZ ;  /* 0x800000003e3e7824 */ /* 0x000fe200078e00ff */
[----:B------:R-:W-:Y:S02]  /*2cd0*/  IADD3 R86, P2, PT, R86, UR15, RZ ;  /* 0x0000000f56567c10 */ /* 0x000fe4000ff5e0ff */
[----:B------:R-:W-:Y:S02]  /*2ce0*/  IADD3.X R85, PT, PT, R85, UR24, RZ, P3, !PT ;  /* 0x0000001855557c10 */ /* 0x000fe40009ffe4ff */
[----:B------:R-:W-:Y:S02]  /*2cf0*/  IADD3 R34, P3, PT, R34, UR15, RZ ;  /* 0x0000000f22227c10 */ /* 0x000fe4000ff7e0ff */
[----:B------:R-:W-:Y:S02]  /*2d00*/  IADD3.X R87, PT, PT, R87, UR24, RZ, P2, !PT ;  /* 0x0000001857577c10 */ /* 0x000fe400097fe4ff */
[----:B------:R-:W-:-:S02]  /*2d10*/  IADD3.X R35, PT, PT, R35, UR24, RZ, P3, !PT ;  /* 0x0000001823237c10 */ /* 0x000fc40009ffe4ff */
[----:B------:R-:W-:Y:S02]  /*2d20*/  IADD3 R46, P3, PT, R46, UR15, RZ ;  /* 0x0000000f2e2e7c10 */ /* 0x000fe4000ff7e0ff */
[----:B------:R-:W-:Y:S02]  /*2d30*/  IADD3 R88, P6, PT, R88, UR15, RZ ;  /* 0x0000000f58587c10 */ /* 0x000fe4000ffde0ff */
[----:B------:R-:W-:Y:S02]  /*2d40*/  IADD3.X R49, PT, PT, R49, UR24, RZ, P3, !PT ;  /* 0x0000001831317c10 */ /* 0x000fe40009ffe4ff */
[----:B------:R-:W-:Y:S02]  /*2d50*/  IADD3 R48, P5, PT, R48, UR15, RZ ;  /* 0x0000000f30307c10 */ /* 0x000fe4000ffbe0ff */
[----:B------:R-:W-:Y:S02]  /*2d60*/  IADD3 R42, P4, PT, R42, UR15, RZ ;  /* 0x0000000f2a2a7c10 */ /* 0x000fe4000ff9e0ff */
[----:B------:R-:W-:-:S02]  /*2d70*/  IADD3 R38, P2, PT, R38, UR15, RZ ;  /* 0x0000000f26267c10 */ /* 0x000fc4000ff5e0ff */
[----:B0-----:R-:W0:Y:S01]  /*2d80*/  SYNCS.PHASECHK.TRANS64.TRYWAIT P3, [UR13], R62 ;  /* 0x0000003eff0075a7 */ /* 0x001e22000806110d */
[----:B------:R-:W-:Y:S02]  /*2d90*/  IADD3.X R89, PT, PT, R89, UR24, RZ, P6, !PT ;  /* 0x0000001859597c10 */ /* 0x000fe4000b7fe4ff */
[----:B------:R-:W-:Y:S02]  /*2da0*/  IADD3.X R51, PT, PT, R51, UR24, RZ, P5, !PT ;  /* 0x0000001833337c10 */ /* 0x000fe4000affe4ff */
[----:B------:R-:W-:Y:S02]  /*2db0*/  IADD3.X R45, PT, PT, R45, UR24, RZ, P4, !PT ;  /* 0x000000182d2d7c10 */ /* 0x000fe4000a7fe4ff */
[----:B------:R-:W-:Y:S02]  /*2dc0*/  IADD3.X R39, PT, PT, R39, UR24, RZ, P2, !PT ;  /* 0x0000001827277c10 */ /* 0x000fe400097fe4ff */
[----:B------:R-:W-:Y:S02]  /*2dd0*/  IADD3 R40, P6, PT, R40, UR15, RZ ;  /* 0x0000000f28287c10 */ /* 0x000fe4000ffde0ff */
[----:B------:R-:W-:-:S02]  /*2de0*/  IADD3 R82, P5, PT, R82, UR15, RZ ;  /* 0x0000000f52527c10 */ /* 0x000fc4000ffbe0ff */
[----:B------:R-:W-:Y:S02]  /*2df0*/  IADD3 R80, P4, PT, R80, UR15, RZ ;  /* 0x0000000f50507c10 */ /* 0x000fe4000ff9e0ff */
[----:B------:R-:W-:Y:S02]  /*2e00*/  IADD3 R56, P2, PT, R56, UR15, RZ ;  /* 0x0000000f38387c10 */ /* 0x000fe4000ff5e0ff */
[----:B------:R-:W-:Y:S02]  /*2e10*/  IADD3.X R41, PT, PT, R41, UR24, RZ, P6, !PT ;  /* 0x0000001829297c10 */ /* 0x000fe4000b7fe4ff */
[----:B------:R-:W-:Y:S02]  /*2e20*/  IADD3.X R83, PT, PT, R83, UR24, RZ, P5, !PT ;  /* 0x0000001853537c10 */ /* 0x000fe4000affe4ff */
[----:B------:R-:W-:Y:S02]  /*2e30*/  IADD3.X R81, PT, PT, R81, UR24, RZ, P4, !PT ;  /* 0x0000001851517c10 */ /* 0x000fe4000a7fe4ff */
[----:B------:R-:W-:-:S02]  /*2e40*/  IADD3.X R59, PT, PT, R59, UR24, RZ, P2, !PT ;  /* 0x000000183b3b7c10 */ /* 0x000fc400097fe4ff */
[----:B------:R-:W-:Y:S02]  /*2e50*/  IADD3 R58, P6, PT, R58, UR15, RZ ;  /* 0x0000000f3a3a7c10 */ /* 0x000fe4000ffde0ff */
[----:B------:R-:W-:Y:S02]  /*2e60*/  IADD3 R32, P5, PT, R32, UR15, RZ ;  /* 0x0000000f20207c10 */ /* 0x000fe4000ffbe0ff */
[----:B------:R-:W-:Y:S02]  /*2e70*/  IADD3 R30, P4, PT, R30, UR15, RZ ;  /* 0x0000000f1e1e7c10 */ /* 0x000fe4000ff9e0ff */
[----:B------:R-:W-:Y:S02]  /*2e80*/  IADD3 R64, P2, PT, R64, UR14, RZ ;  /* 0x0000000e40407c10 */ /* 0x000fe4000ff5e0ff */
[----:B------:R-:W-:Y:S02]  /*2e90*/  IADD3.X R61, PT, PT, R61, UR24, RZ, P6, !PT ;  /* 0x000000183d3d7c10 */ /* 0x000fe4000b7fe4ff */
[----:B------:R-:W-:-:S02]  /*2ea0*/  IADD3.X R33, PT, PT, R33, UR24, RZ, P5, !PT ;  /* 0x0000001821217c10 */ /* 0x000fc4000affe4ff */
[----:B------:R-:W-:Y:S02]  /*2eb0*/  IADD3.X R31, PT, PT, R31, UR24, RZ, P4, !PT ;  /* 0x000000181f1f7c10 */ /* 0x000fe4000a7fe4ff */
[----:B------:R-:W-:Y:S02]  /*2ec0*/  IADD3.X R67, PT, PT, R67, UR23, RZ, P2, !PT ;  /* 0x0000001743437c10 */ /* 0x000fe400097fe4ff */
[----:B------:R-:W-:Y:S02]  /*2ed0*/  IADD3 R26, P6, PT, R26, UR15, RZ ;  /* 0x0000000f1a1a7c10 */ /* 0x000fe4000ffde0ff */
[----:B------:R-:W-:Y:S02]  /*2ee0*/  IADD3 R72, P5, PT, R72, UR14, RZ ;  /* 0x0000000e48487c10 */ /* 0x000fe4000ffbe0ff */
[----:B------:R-:W-:Y:S02]  /*2ef0*/  IADD3 R28, P4, PT, R28, UR14, RZ ;  /* 0x0000000e1c1c7c10 */ /* 0x000fe4000ff9e0ff */
[----:B------:R-:W-:-:S02]  /*2f00*/  IADD3 R60, P2, PT, R60, UR14, RZ ;  /* 0x0000000e3c3c7c10 */ /* 0x000fc4000ff5e0ff */
        /* <DEDUP_REMOVED lines=28> */
[-C--:B------:R-:W-:Y:S02]  /*30d0*/  ISETP.GE.AND P6, PT, R0, R93.reuse, PT ;  /* 0x0000005d0000720c */ /* 0x080fe40003fc6270 */
[----:B------:R-:W-:-:S02]  /*30e0*/  ISETP.GE.AND P5, PT, R5, R93, PT ;  /* 0x0000005d0500720c */ /* 0x000fc40003fa6270 */
[----:B------:R-:W-:Y:S01]  /*30f0*/  PRMT R125, RZ, 0x7610, R125 ;  /* 0x00007610ff7d7816 */ /* 0x000fe2000000007d */
[----:B0-----:R-:W-:Y:S10]  /*3100*/  @!P3 BRA `(.L_x_8) ;  /* 0x0000002000bcb947 */ /* 0x001ff40003800000 */
.L_x_16:
[-C--:B------:R-:W-:Y:S01]  /*3110*/  ISETP.GE.AND P3, PT, R11, R93.reuse, PT ;  /* 0x0000005d0b00720c */ /* 0x080fe20003f66270 */
[----:B------:R-:W2:Y:S01]  /*3120*/  @!P6 LDG.E.U8 R125, desc[UR20][R6.64] ;  /* 0x00000014067de981 */ /* 0x000ea2000c1e1100 */
[----:B------:R-:W-:Y:S02]  /*3130*/  PRMT R119, RZ, 0x7610, R119 ;  /* 0x00007610ff777816 */ /* 0x000fe40000000077 */
[----:B------:R-:W-:Y:S02]  /*3140*/  ISETP.GE.AND P2, PT, R10, R93, PT ;  /* 0x0000005d0a00720c */ /* 0x000fe40003f46270 */
[----:B------:R-:W-:Y:S02]  /*3150*/  PRMT R123, RZ, 0x7610, R123 ;  /* 0x00007610ff7b7816 */ /* 0x000fe4000000007b */
[----:B------:R-:W-:-:S04]  /*3160*/  PRMT R121, RZ, 0x7610, R121 ;  /* 0x00007610ff797816 */ /* 0x000fc80000000079 */
[----:B------:R-:W3:Y:S04]  /*3170*/  @!P5 LDG.E.U8 R123, desc[UR20][R8.64] ;  /* 0x00000014087bd981 */ /* 0x000ee8000c1e1100 */
[----:B------:R-:W4:Y:S01]  /*3180*/  @!P3 LDG.E.U8 R119, desc[UR20][R14.64] ;  /* 0x000000140e77b981 */ /* 0x000f22000c1e1100 */
[-C--:B------:R-:W-:Y:S02]  /*3190*/  ISETP.GE.AND P3, PT, R44, R93.reuse, PT ;  /* 0x0000005d2c00720c */ /* 0x080fe40003f66270 */
[-C--:B------:R-:W-:Y:S01]  /*31a0*/  ISETP.GE.AND P5, PT, R47, R93.reuse, PT ;  /* 0x0000005d2f00720c */ /* 0x080fe20003fa6270 */
[----:B------:R-:W5:Y:S01]  /*31b0*/  @!P2 LDG.E.U8 R121, desc[UR20][R12.64] ;  /* 0x000000140c79a981 */ /* 0x000f62000c1e1100 */
[----:B------:R-:W-:Y:S02]  /*31c0*/  ISETP.GE.AND P2, PT, R16, R93, PT ;  /* 0x0000005d1000720c */ /* 0x000fe40003f46270 */
[----:B------:R-:W-:-:S02]  /*31d0*/  PRMT R95, RZ, 0x7610, R95 ;  /* 0x00007610ff5f7816 */ /* 0x000fc4000000005f */
[----:B------:R-:W-:-:S05]  /*31e0*/  PRMT R94, RZ, 0x7610, R94 ;  /* 0x00007610ff5e7816 */ /* 0x000fca000000005e */
[----:B------:R-:W-:Y:S02]  /*31f0*/  @!P3 IMAD.MOV.U32 R62, RZ, RZ, R50 ;  /* 0x000000ffff3eb224 */ /* 0x000fe400078e0032 */
[----:B------:R-:W-:Y:S01]  /*3200*/  @!P3 IMAD.MOV.U32 R63, RZ, RZ, R53 ;  /* 0x000000ffff3fb224 */ /* 0x000fe200078e0035 */
[----:B------:R-:W-:Y:S01]  /*3210*/  PRMT R97, RZ, 0x7610, R97 ;  /* 0x00007610ff617816 */ /* 0x000fe20000000061 */
[----:B------:R-:W5:Y:S04]  /*3220*/  @!P2 LDG.E.U8 R94, desc[UR20][R18.64] ;  /* 0x00000014125ea981 */ /* 0x000f68000c1e1100 */
[----:B------:R0:W5:Y:S01]  /*3230*/  @!P3 LDG.E.U8 R95, desc[UR20][R62.64] ;  /* 0x000000143e5fb981 */ /* 0x000162000c1e1100 */
[----:B------:R-:W-:Y:S01]  /*3240*/  ISETP.GE.AND P2, PT, R66, R93, PT ;  /* 0x0000005d4200720c */ /* 0x000fe20003f46270 */
[----:B0-----:R-:W-:-:S02]  /*3250*/  @!P5 IMAD.MOV.U32 R62, RZ, RZ, R52 ;  /* 0x000000ffff3ed224 */ /* 0x001fc400078e0034 */
[----:B------:R-:W-:-:S05]  /*3260*/  @!P5 IMAD.MOV.U32 R63, RZ, RZ, R55 ;  /* 0x000000ffff3fd224 */ /* 0x000fca00078e0037 */
[----:B------:R0:W5:Y:S01]  /*3270*/  @!P5 LDG.E.U8 R97, desc[UR20][R62.64] ;  /* 0x000000143e61d981 */ /* 0x000162000c1e1100 */
[-C--:B------:R-:W-:Y:S02]  /*3280*/  ISETP.GE.AND P5, PT, R54, R93.reuse, PT ;  /* 0x0000005d3600720c */ /* 0x080fe40003fa6270 */
[-C--:B------:R-:W-:Y:S02]  /*3290*/  ISETP.GE.AND P4, PT, R17, R93.reuse, PT ;  /* 0x0000005d1100720c */ /* 0x080fe40003f86270 */
[----:B------:R-:W-:Y:S02]  /*32a0*/  ISETP.GE.AND P3, PT, R22, R93, PT ;  /* 0x0000005d1600720c */ /* 0x000fe40003f66270 */
[----:B------:R-:W-:Y:S02]  /*32b0*/  PRMT R100, RZ, 0x7610, R100 ;  /* 0x00007610ff647816 */ /* 0x000fe40000000064 */
[----:B------:R-:W-:Y:S02]  /*32c0*/  PRMT R98, RZ, 0x7610, R98 ;  /* 0x00007610ff627816 */ /* 0x000fe40000000062 */
[----:B------:R-:W-:-:S02]  /*32d0*/  PRMT R102, RZ, 0x7610, R102 ;  /* 0x00007610ff667816 */ /* 0x000fc40000000066 */
[----:B------:R-:W-:Y:S01]  /*32e0*/  PRMT R99, RZ, 0x7610, R99 ;  /* 0x00007610ff637816 */ /* 0x000fe20000000063 */
[----:B------:R-:W5:Y:S01]  /*32f0*/  @!P2 LDG.E.U8 R100, desc[UR20][R70.64] ;  /* 0x000000144664a981 */ /* 0x000f62000c1e1100 */
[----:B0-----:R-:W-:Y:S01]  /*3300*/  @!P5 IMAD.MOV.U32 R62, RZ, RZ, R60 ;  /* 0x000000ffff3ed224 */ /* 0x001fe200078e003c */
[-C--:B------:R-:W-:Y:S01]  /*3310*/  ISETP.GE.AND P2, PT, R57, R93.reuse, PT ;  /* 0x0000005d3900720c */ /* 0x080fe20003f46270 */
[----:B------:R-:W-:Y:S01]  /*3320*/  @!P5 IMAD.MOV.U32 R63, RZ, RZ, R65 ;  /* 0x000000ffff3fd224 */ /* 0x000fe200078e0041 */
[----:B------:R-:W5:Y:S01]  /*3330*/  @!P4 LDG.E.U8 R98, desc[UR20][R20.64] ;  /* 0x000000141462c981 */ /* 0x000f62000c1e1100 */
[-C--:B------:R-:W-:Y:S02]  /*3340*/  ISETP.GE.AND P6, PT, R69, R93.reuse, PT ;  /* 0x0000005d4500720c */ /* 0x080fe40003fc6270 */
[-C--:B------:R-:W-:Y:S01]  /*3350*/  ISETP.GE.AND P4, PT, R78, R93.reuse, PT ;  /* 0x0000005d4e00720c */ /* 0x080fe20003f86270 */
[----:B------:R-:W5:Y:S01]  /*3360*/  @!P3 LDG.E.U8 R102, desc[UR20][R24.64] ;  /* 0x000000141866b981 */ /* 0x000f62000c1e1100 */
[----:B------:R-:W-:-:S03]  /*3370*/  ISETP.GE.AND P3, PT, R43, R93, PT ;  /* 0x0000005d2b00720c */ /* 0x000fc60003f66270 */
[----:B------:R0:W5:Y:S01]  /*3380*/  @!P5 LDG.E.U8 R99, desc[UR20][R62.64] ;  /* 0x000000143e63d981 */ /* 0x000162000c1e1100 */
[-C--:B------:R-:W-:Y:S02]  /*3390*/  ISETP.GE.AND P5, PT, R68, R93.reuse, PT ;  /* 0x0000005d4400720c */ /* 0x080fe40003fa6270 */
[----:B------:R-:W-:Y:S02]  /*33a0*/  PRMT R96, RZ, 0x7610, R96 ;  /* 0x00007610ff607816 */ /* 0x000fe40000000060 */
[----:B------:R-:W-:Y:S02]  /*33b0*/  PRMT R104, RZ, 0x7610, R104 ;  /* 0x00007610ff687816 */ /* 0x000fe40000000068 */
[----:B------:R-:W-:Y:S02]  /*33c0*/  PRMT R106, RZ, 0x7610, R106 ;  /* 0x00007610ff6a7816 */ /* 0x000fe4000000006a */
[----:B------:R-:W-:Y:S01]  /*33d0*/  PRMT R101, RZ, 0x7610, R101 ;  /* 0x00007610ff657816 */ /* 0x000fe20000000065 */
[----:B0-----:R-:W-:Y:S01]  /*33e0*/  @!P2 IMAD.MOV.U32 R62, RZ, RZ, R64 ;  /* 0x000000ffff3ea224 */ /* 0x001fe200078e0040 */
[----:B------:R-:W-:Y:S01]  /*33f0*/  PRMT R108, RZ, 0x7610, R108 ;  /* 0x00007610ff6c7816 */ /* 0x000fe2000000006c */
[----:B------:R-:W-:Y:S01]  /*3400*/  @!P2 IMAD.MOV.U32 R63, RZ, RZ, R67 ;  /* 0x000000ffff3fa224 */ /* 0x000fe200078e0043 */
[----:B------:R-:W5:Y:S04]  /*3410*/  @!P6 LDG.E.U8 R96, desc[UR20][R74.64] ;  /* 0x000000144a60e981 */ /* 0x000f68000c1e1100 */
[----:B------:R-:W5:Y:S04]  /*3420*/  @!P4 LDG.E.U8 R104, desc[UR20][R76.64] ;  /* 0x000000144c68c981 */ /* 0x000f68000c1e1100 */
[----:B------:R-:W5:Y:S04]  /*3430*/  @!P3 LDG.E.U8 R106, desc[UR20][R28.64] ;  /* 0x000000141c6ab981 */ /* 0x000f68000c1e1100 */
[----:B------:R0:W5:Y:S04]  /*3440*/  @!P2 LDG.E.U8 R101, desc[UR20][R62.64] ;  /* 0x000000143e65a981 */ /* 0x000168000c1e1100 */
[----:B------:R-:W5:Y:S01]  /*3450*/  @!P5 LDG.E.U8 R108, desc[UR20][R72.64] ;  /* 0x00000014486cd981 */ /* 0x000f62000c1e1100 */
[----:B------:R-:W-:Y:S01]  /*3460*/  BAR.SYNC.DEFER_BLOCKING 0x0 ;  /* 0x0000000000007b1d */ /* 0x000fe20000010000 */
[----:B------:R-:W-:-:S02]  /*3470*/  ISETP.GE.AND P4, PT, R23, R93, PT ;  /* 0x0000005d1700720c */ /* 0x000fc40003f86270 */
[----:B------:R-:W-:Y:S02]  /*3480*/  PRMT R115, RZ, 0x7610, R115 ;  /* 0x00007610ff737816 */ /* 0x000fe40000000073 */
[----:B------:R-:W-:-:S09]  /*3490*/  PRMT R117, RZ, 0x7610, R117 ;  /* 0x00007610ff757816 */ /* 0x000fd20000000075 */
[----:B0-----:R-:W-:Y:S02]  /*34a0*/  @!P4 IMAD.MOV.U32 R62, RZ, RZ, R42 ;  /* 0x000000ffff3ec224 */ /* 0x001fe400078e002a */
[----:B------:R-:W-:Y:S01]  /*34b0*/  @!P4 IMAD.MOV.U32 R63, RZ, RZ, R45 ;  /* 0x000000ffff3fc224 */ /* 0x000fe200078e002d */
[----:B------:R-:W-:-:S04]  /*34c0*/  PRMT R110, RZ, 0x7610, R110 ;  /* 0x00007610ff6e7816 */ /* 0x000fc8000000006e */
[----:B------:R0:W5:Y:S02]  /*34d0*/  @!P4 LDG.E.U8 R115, desc[UR20][R62.64] ;  /* 0x000000143e73c981 */ /* 0x000164000c1e1100 */
[----:B0-----:R-:W-:Y:S02]  /*34e0*/  @!P4 IMAD.MOV.U32 R62, RZ, RZ, R48 ;  /* 0x000000ffff3ec224 */ /* 0x001fe400078e0030 */
[----:B------:R-:W-:-:S05]  /*34f0*/  @!P4 IMAD.MOV.U32 R63, RZ, RZ, R51 ;  /* 0x000000ffff3fc224 */ /* 0x000fca00078e0033 */
[----:B------:R0:W5:Y:S01]  /*3500*/  @!P4 LDG.E.U8 R117, desc[UR20][R62.64] ;  /* 0x000000143e75c981 */ /* 0x000162000c1e1100 */
[----:B------:R-:W-:Y:S01]  /*3510*/  PRMT R112, RZ, 0x7610, R112 ;  /* 0x00007610ff707816 */ /* 0x000fe20000000070 */
        /* <DEDUP_REMOVED lines=23> */
[----:B------:R-:W-:Y:S02]  /*3690*/  PRMT R103, RZ, 0x7610, R103 ;  /* 0x00007610ff677816 */ /* 0x000fe40000000067 */
[----:B------:R-:W-:Y:S02]  /*36a0*/  PRMT R105, RZ, 0x7610, R105 ;  /* 0x00007610ff697816 */ /* 0x000fe40000000069 */
[----:B------:R-:W-:Y:S02]  /*36b0*/  PRMT R107, RZ, 0x7610, R107 ;  /* 0x00007610ff6b7816 */ /* 0x000fe4000000006b */
[----:B------:R-:W-:Y:S01]  /*36c0*/  PRMT R109, RZ, 0x7610, R109 ;  /* 0x00007610ff6d7816 */ /* 0x000fe2000000006d */
[----:B------:R-:W5:Y:S01]  /*36d0*/  @!P4 LDG.E.U8 R103, desc[UR20][R26.64] ;  /* 0x000000141a67c981 */ /* 0x000f62000c1e1100 */
[----:B0-----:R-:W-:Y:S02]  /*36e0*/  @!P4 IMAD.MOV.U32 R62, RZ, RZ, R86 ;  /* 0x000000ffff3ec224 */ /* 0x001fe400078e0056 */
[----:B------:R-:W-:Y:S01]  /*36f0*/  @!P4 IMAD.MOV.U32 R63, RZ, RZ, R87 ;  /* 0x000000ffff3fc224 */ /* 0x000fe200078e0057 */
[----:B------:R-:W-:Y:S01]  /*3700*/  PRMT R111, RZ, 0x7610, R111 ;  /* 0x00007610ff6f7816 */ /* 0x000fe2000000006f */
[----:B------:R-:W5:Y:S01]  /*3710*/  @!P4 LDG.E.U8 R105, desc[UR20][R30.64] ;  /* 0x000000141e69c981 */ /* 0x000f62000c1e1100 */
[----:B------:R-:W-:-:S02]  /*3720*/  PRMT R113, RZ, 0x7610, R113 ;  /* 0x00007610ff717816 */ /* 0x000fc40000000071 */
[----:B------:R-:W-:Y:S01]  /*3730*/  PRMT R124, RZ, 0x7610, R124 ;  /* 0x00007610ff7c7816 */ /* 0x000fe2000000007c */
[----:B------:R0:W5:Y:S04]  /*3740*/  @!P4 LDG.E.U8 R122, desc[UR20][R62.64] ;  /* 0x000000143e7ac981 */ /* 0x000168000c1e1100 */
[----:B------:R-:W5:Y:S04]  /*3750*/  @!P4 LDG.E.U8 R107, desc[UR20][R32.64] ;  /* 0x00000014206bc981 */ /* 0x000f68000c1e1100 */
[----:B------:R-:W5:Y:S01]  /*3760*/  @!P4 LDG.E.U8 R109, desc[UR20][R34.64] ;  /* 0x00000014226dc981 */ /* 0x000f62000c1e1100 */
[----:B0-----:R-:W-:-:S02]  /*3770*/  @!P4 IMAD.MOV.U32 R62, RZ, RZ, R88 ;  /* 0x000000ffff3ec224 */ /* 0x001fc400078e0058 */
[----:B------:R-:W-:Y:S01]  /*3780*/  @!P4 IMAD.MOV.U32 R63, RZ, RZ, R89 ;  /* 0x000000ffff3fc224 */ /* 0x000fe200078e0059 */
[----:B------:R-:W5:Y:S04]  /*3790*/  @!P4 LDG.E.U8 R111, desc[UR20][R38.64] ;  /* 0x00000014266fc981 */ /* 0x000f68000c1e1100 */
[----:B------:R-:W5:Y:S04]  /*37a0*/  @!P4 LDG.E.U8 R113, desc[UR20][R40.64] ;  /* 0x000000142871c981 */ /* 0x000f68000c1e1100 */
[----:B------:R-:W5:Y:S04]  /*37b0*/  @!P4 LDG.E.U8 R124, desc[UR20][R62.64] ;  /* 0x000000143e7cc981 */ /* 0x000f68000c1e1100 */
[----:B--2---:R0:W-:Y:S04]  /*37c0*/  STS.U8 [R2+UR18+0x1000], R125 ;  /* 0x0010007d02007988 */ /* 0x0041e80008000012 */
[----:B---3--:R0:W-:Y:S04]  /*37d0*/  STS.U8 [R2+UR18+0x1200], R123 ;  /* 0x0012007b02007988 */ /* 0x0081e80008000012 */
[----:B----4-:R0:W-:Y:S04]  /*37e0*/  STS.U8 [R2+UR18+0x1600], R119 ;  /* 0x0016007702007988 */ /* 0x0101e80008000012 */
[----:B-----5:R0:W-:Y:S04]  /*37f0*/  STS.U8 [R2+UR18+0x1400], R121 ;  /* 0x0014007902007988 */ /* 0x0201e80008000012 */
[----:B------:R0:W-:Y:S01]  /*3800*/  STS.U8 [R79+UR18+0x1080], R94 ;  /* 0x0010805e4f007988 */ /* 0x0001e20008000012 */
[----:B------:R-:W-:Y:S01]  /*3810*/  ULEA UR13, UR17, UR18, 0x3 ;  /* 0x00000012110d7291 */ /* 0x000fe2000f8e18ff */
[----:B------:R-:W-:-:S03]  /*3820*/  UMOV UR4, UR5 ;  /* 0x0000000500047c82 */ /* 0x000fc60008000000 */
[----:B------:R-:W-:Y:S01]  /*3830*/  UIADD3 UR13, UPT, UPT, UR13, 0x2000, URZ ;  /* 0x000020000d0d7890 */ /* 0x000fe2000fffe0ff */
        /* <DEDUP_REMOVED lines=27> */
[----:B------:R1:W-:Y:S06]  /*39f0*/  MEMBAR.ALL.CTA ;  /* 0x0000000000007992 */ /* 0x0003ec0000008000 */
[----:B-1----:R-:W1:Y:S02]  /*3a00*/  FENCE.VIEW.ASYNC.S ;  /* 0x00000000000073c6 */ /* 0x002e640000000000 */
[----:B-1----:R-:W-:Y:S06]  /*3a10*/  BAR.SYNC.DEFER_BLOCKING 0x0 ;  /* 0x0000000000007b1d */ /* 0x002fec0000010000 */
[----:B------:R-:W-:Y:S05]  /*3a20*/  @P0 BRA `(.L_x_9) ;  /* 0x00000000002c0947 */ /* 0x000fea0003800000 */
[----:B------:R-:W-:Y:S01]  /*3a30*/  UMOV UR6, UR13 ;  /* 0x0000000d00067c82 */ /* 0x000fe20008000000 */
[----:B------:R-:W-:Y:S01]  /*3a40*/  UMOV UR7, URZ ;  /* 0x000000ff00077c82 */ /* 0x000fe20008000000 */
[----:B------:R-:W-:Y:S01]  /*3a50*/  UMOV UR9, 0x80004020 ;  /* 0x8000402000097882 */ /* 0x000fe20000000000 */
[----:B------:R-:W-:Y:S01]  /*3a60*/  UMOV UR10, UR16 ;  /* 0x00000010000a7c82 */ /* 0x000fe20008000000 */
[----:B------:R-:W-:Y:S01]  /*3a70*/  UMOV UR11, 0xc0004010 ;  /* 0xc0004010000b7882 */ /* 0x000fe20000000000 */
[----:B------:R-:W-:Y:S01]  /*3a80*/  UMOV UR26, 0x0 ;  /* 0x00000000001a7882 */ /* 0x000fe20000000000 */
[----:B------:R-:W-:Y:S01]  /*3a90*/  UMOV UR27, 0x4108490 ;  /* 0x04108490001b7882 */ /* 0x000fe20000000000 */
[----:B------:R-:W-:Y:S01]  /*3aa0*/  UMOV UR5, UR6 ;  /* 0x0000000600057c82 */ /* 0x000fe20008000000 */
[----:B------:R1:W-:Y:S01]  /*3ab0*/  UTCQMMA gdesc[UR8], gdesc[UR10], tmem[UR19], tmem[UR26], idesc[UR27], UPT ;  /* 0x00ff1a0a080075ea */ /* 0x0003e2000b800313 */
[----:B------:R1:W-:Y:S01]  /*3ac0*/  UTCBAR [UR5], URZ ;  /* 0x000000ff050073e9 */ /* 0x0003e200080000ff */
[----:B------:R-:W-:-:S02]  /*3ad0*/  NOP ;  /* 0x0000000000007918 */ /* 0x000fc40000000000 */
.L_x_9:
[----:B------:R-:W-:Y:S01]  /*3ae0*/  VIADD R92, R92, 0xffffffff ;  /* 0xffffffff5c5c7836 */ /* 0x000fe20000000000 */
[----:B------:R-:W-:Y:S01]  /*3af0*/  UIADD3 UR17, UPT, UPT, UR17, 0x1, URZ ;  /* 0x0000000111117890 */ /* 0x000fe2000fffe0ff */
[----:B------:R-:W-:Y:S02]  /*3b00*/  IMAD.U32 R62, RZ, RZ, UR4 ;  /* 0x00000004ff3e7e24 */ /* 0x000fe4000f8e00ff */
[----:B------:R-:W-:Y:S01]  /*3b10*/  VIADD R93, R93, 0xffffffe0 ;  /* 0xffffffe05d5d7836 */ /* 0x000fe20000000000 */
[----:B------:R-:W-:Y:S01]  /*3b20*/  ISETP.NE.U32.AND P2, PT, R92, RZ, PT ;  /* 0x000000ff5c00720c */ /* 0x000fe20003f45070 */
[----:B------:R-:W-:-:S04]  /*3b30*/  UISETP.GT.AND UP1, UPT, UR17, 0x1, UPT ;  /* 0x000000011100788c */ /* 0x000fc8000bf24270 */
[----:B-1----:R-:W-:Y:S02]  /*3b40*/  USEL UR5, URZ, 0x1, !UP1 ;  /* 0x00000001ff057887 */ /* 0x002fe4000c800000 */
[----:B------:R-:W-:Y:S02]  /*3b50*/  USEL UR17, UR17, URZ, !UP1 ;  /* 0x000000ff11117287 */ /* 0x000fe4000c800000 */
[----:B------:R-:W-:-:S04]  /*3b60*/  ULOP3.LUT UR5, UR4, UR5, URZ, 0x3c, !UPT ;  /* 0x0000000504057292 */ /* 0x000fc8000f8e3cff */
[----:B------:R-:W-:Y:S08]  /*3b70*/  @P2 BRA `(.L_x_10) ;  /* 0xfffffff0004c2947 */ /* 0x000ff0000383ffff */
.L_x_7:
[----:B------:R-:W-:-:S13]  /*3b80*/  ISETP.GE.AND P0, PT, R4, 0x20, PT ;  /* 0x000000200400780c */ /* 0x000fda0003f06270 */
[----:B------:R-:W-:Y:S05]  /*3b90*/  @!P0 BRA `(.L_x_11) ;  /* 0x0000000000108947 */ /* 0x000fea0003800000 */
[----:B------:R-:W-:-:S06]  /*3ba0*/  USHF.L.U32 UR4, UR4, 0x1f, URZ ;  /* 0x0000001f04047899 */ /* 0x000fcc00080006ff */
[----:B------:R-:W-:-:S04]  /*3bb0*/  IMAD.U32 R4, RZ, RZ, UR4 ;  /* 0x00000004ff047e24 */ /* 0x000fc8000f8e00ff */
[----:B------:R-:W1:Y:S02]  /*3bc0*/  SYNCS.PHASECHK.TRANS64.TRYWAIT P0, [UR13], R4 ;  /* 0x00000004ff0075a7 */ /* 0x000e64000800110d */
[----:B-1----:R-:W-:Y:S05]  /*3bd0*/  @!P0 BRA `(.L_x_12) ;  /* 0x0000001800148947 */ /* 0x002fea0003800000 */
.L_x_11:
[----:B------:R-:W-:Y:S01]  /*3be0*/  BAR.SYNC.DEFER_BLOCKING 0x0 ;  /* 0x0000000000007b1d */ /* 0x000fe20000010000 */
[C---:B------:R-:W-:Y:S02]  /*3bf0*/  IMAD.SHL.U32 R38, R37.reuse, 0x10, RZ ;  /* 0x0000001025267824 */ /* 0x040fe400078e00ff */
[C---:B------:R-:W-:Y:S02]  /*3c00*/  IMAD.SHL.U32 R39, R37.reuse, 0x80, RZ ;  /* 0x0000008025277824 */ /* 0x040fe400078e00ff */
[----:B------:R-:W-:Y:S01]  /*3c10*/  IMAD.SHL.U32 R37, R37, 0x8, RZ ;  /* 0x0000000825257824 */ /* 0x000fe200078e00ff */
[----:B------:R-:W-:Y:S01]  /*3c20*/  LOP3.LUT R38, R38, 0xf0, RZ, 0xc0, !PT ;  /* 0x000000f026267812 */ /* 0x000fe200078ec0ff */
[----:B------:R-:W1:Y:S01]  /*3c30*/  LDCU.128 UR8, c[0x0][0x390] ;  /* 0x00007200ff0877ac */ /* 0x000e620008000c00 */
[----:B------:R-:W-:Y:S02]  /*3c40*/  LOP3.LUT R39, R39, 0x800, RZ, 0xc0, !PT ;  /* 0x0000080027277812 */ /* 0x000fe400078ec0ff */
[----:B------:R-:W-:Y:S01]  /*3c50*/  LOP3.LUT R37, R37, 0x300, RZ, 0xc0, !PT ;  /* 0x0000030025257812 */ /* 0x000fe200078ec0ff */
[----:B------:R-:W2:Y:S01]  /*3c60*/  LDCU UR4, c[0x0][0x3b4] ;  /* 0x00007680ff0477ac */ /* 0x000ea20008000800 */
[----:B------:R-:W-:-:S05]  /*3c70*/  IADD3 R38, PT, PT, R38, UR18, R39 ;  /* 0x0000001226267c10 */ /* 0x000fca000fffe027 */
[----:B------:R-:W-:Y:S01]  /*3c80*/  IMAD.IADD R37, R37, 0x1, R38 ;  /* 0x0000000125257824 */ /* 0x000fe200078e0226 */
[----:B------:R-:W3:Y:S02]  /*3c90*/  @!P1 SYNCS.CCTL.IV [UR18+0x2000] ;  /* 0x00200000ff0099b1 */ /* 0x000ee40008000012 */
[----:B---3--:R-:W-:Y:S01]  /*3ca0*/  BAR.SYNC.DEFER_BLOCKING 0x0 ;  /* 0x0000000000007b1d */ /* 0x008fe20000010000 */
[----:B-1----:R-:W-:-:S05]  /*3cb0*/  ISETP.GE.AND P0, PT, R3, UR10, PT ;  /* 0x0000000a03007c0c */ /* 0x002fca000bf06270 */
[----:B------:R-:W-:Y:S01]  /*3cc0*/  LDTM.16dp32bit_t0_t15.x32 R4, tmem[UR12] ;  /* 0x0000000c000479ee */ /* 0x000fe20008a80000 */
[----:B------:R-:W1:Y:S01]  /*3cd0*/  LDTM.16dp32bit_t16_t31.x32 R4, tmem[UR12+0x20] ;  /* 0x0000200c000479ee */ /* 0x000e620008aa0000 */
[----:B------:R-:W3:Y:S01]  /*3ce0*/  @!P1 SYNCS.CCTL.IV [UR18+0x2008] ;  /* 0x00200800ff0099b1 */ /* 0x000ee20008000012 */
[----:B------:R-:W-:Y:S01]  /*3cf0*/  NOP ;  /* 0x0000000000007918 */ /* 0x000fe20000000000 */
[----:B-1----:R-:W-:Y:S02]  /*3d00*/  F2FP.SATFINITE.E5M2.F32.PACK_AB_MERGE_C R4, R5, R4, RZ ;  /* 0x000000040504723e */ /* 0x002fe400048060ff */
[----:B------:R-:W-:Y:S02]  /*3d10*/  F2FP.SATFINITE.E5M2.F32.PACK_AB_MERGE_C R6, R7, R6, RZ ;  /* 0x000000060706723e */ /* 0x000fe400048060ff */
[----:B------:R-:W-:Y:S02]  /*3d20*/  F2FP.SATFINITE.E5M2.F32.PACK_AB_MERGE_C R8, R9, R8, RZ ;  /* 0x000000080908723e */ /* 0x000fe400048060ff */
[----:B------:R-:W-:-:S02]  /*3d30*/  F2FP.SATFINITE.E5M2.F32.PACK_AB_MERGE_C R12, R13, R12, RZ ;  /* 0x0000000c0d0c723e */ /* 0x000fc400048060ff */
[----:B------:R-:W-:Y:S02]  /*3d40*/  F2FP.SATFINITE.E5M2.F32.PACK_AB_MERGE_C R14, R15, R14, RZ ;  /* 0x0000000e0f0e723e */ /* 0x000fe400048060ff */
[----:B------:R-:W-:Y:S02]  /*3d50*/  F2FP.SATFINITE.E5M2.F32.PACK_AB_MERGE_C R16, R17, R16, RZ ;  /* 0x000000101110723e */ /* 0x000fe400048060ff */
[----:B------:R-:W-:Y:S02]  /*3d60*/  F2FP.SATFINITE.E5M2.F32.PACK_AB_MERGE_C R20, R21, R20, RZ ;  /* 0x000000141514723e */ /* 0x000fe400048060ff */
[----:B------:R-:W-:Y:S02]  /*3d70*/  F2FP.SATFINITE.E5M2.F32.PACK_AB_MERGE_C R22, R23, R22, RZ ;  /* 0x000000161716723e */ /* 0x000fe400048060ff */
[----:B------:R-:W-:Y:S02]  /*3d80*/  F2FP.SATFINITE.E5M2.F32.PACK_AB_MERGE_C R24, R25, R24, RZ ;  /* 0x000000181918723e */ /* 0x000fe400048060ff */
[----:B------:R-:W-:-:S02]  /*3d90*/  F2FP.SATFINITE.E5M2.F32.PACK_AB_MERGE_C R18, R19, R18, RZ ;  /* 0x000000121312723e */ /* 0x000fc400048060ff */
[----:B------:R-:W-:Y:S02]  /*3da0*/  F2FP.SATFINITE.E5M2.F32.PACK_AB_MERGE_C R26, R27, R26, RZ ;  /* 0x0000001a1b1a723e */ /* 0x000fe400048060ff */
[----:B------:R-:W-:Y:S02]  /*3db0*/  F2FP.SATFINITE.E5M2.F32.PACK_AB_MERGE_C R28, R29, R28, RZ ;  /* 0x0000001c1d1c723e */ /* 0x000fe400048060ff */
[----:B------:R-:W-:Y:S02]  /*3dc0*/  LOP3.LUT R19, R4, 0xffff, RZ, 0xc0, !PT ;  /* 0x0000ffff04137812 */ /* 0x000fe400078ec0ff */
[----:B------:R-:W-:Y:S02]  /*3dd0*/  LOP3.LUT R38, R6, 0xffff, RZ, 0xc0, !PT ;  /* 0x0000ffff06267812 */ /* 0x000fe400078ec0ff */
[----:B------:R-:W-:Y:S02]  /*3de0*/  LOP3.LUT R21, R8, 0xffff, RZ, 0xc0, !PT ;  /* 0x0000ffff08157812 */ /* 0x000fe400078ec0ff */
[----:B------:R-:W-:-:S02]  /*3df0*/  LOP3.LUT R23, R12, 0xffff, RZ, 0xc0, !PT ;  /* 0x0000ffff0c177812 */ /* 0x000fc400078ec0ff */
[----:B------:R-:W-:Y:S02]  /*3e00*/  LOP3.LUT R14, R14, 0xffff, RZ, 0xc0, !PT ;  /* 0x0000ffff0e0e7812 */ /* 0x000fe400078ec0ff */
[----:B------:R-:W-:Y:S02]  /*3e10*/  LOP3.LUT R25, R16, 0xffff, RZ, 0xc0, !PT ;  /* 0x0000ffff10197812 */ /* 0x000fe400078ec0ff */
[----:B------:R-:W-:Y:S02]  /*3e20*/  LOP3.LUT R20, R20, 0xffff, RZ, 0xc0, !PT ;  /* 0x0000ffff14147812 */ /* 0x000fe400078ec0ff */
[----:B------:R-:W-:Y:S02]  /*3e30*/  LOP3.LUT R27, R22, 0xffff, RZ, 0xc0, !PT ;  /* 0x0000ffff161b7812 */ /* 0x000fe400078ec0ff */
[----:B------:R-:W-:Y:S02]  /*3e40*/  LOP3.LUT R29, R24, 0xffff, RZ, 0xc0, !PT ;  /* 0x0000ffff181d7812 */ /* 0x000fe400078ec0ff */
[----:B------:R-:W-:-:S02]  /*3e50*/  F2FP.SATFINITE.E5M2.F32.PACK_AB_MERGE_C R30, R31, R30, RZ ;  /* 0x0000001e1f1e723e */ /* 0x000fc400048060ff */
[----:B------:R-:W-:Y:S02]  /*3e60*/  F2FP.SATFINITE.E5M2.F32.PACK_AB_MERGE_C R32, R33, R32, RZ ;  /* 0x000000202120723e */ /* 0x000fe400048060ff */
[--C-:B------:R-:W-:Y:S02]  /*3e70*/  PRMT R4, R21, 0x3340, R0.reuse ;  /* 0x0000334015047816 */ /* 0x100fe40000000000 */
[--C-:B------:R-:W-:Y:S02]  /*3e80*/  PRMT R6, R25, 0x3340, R0.reuse ;  /* 0x0000334019067816 */ /* 0x100fe40000000000 */
[----:B------:R-:W-:Y:S02]  /*3e90*/  PRMT R8, R29, 0x3340, R0 ;  /* 0x000033401d087816 */ /* 0x000fe40000000000 */
[----:B------:R-:W-:Y:S02]  /*3ea0*/  PRMT R5, R19, 0x3340, R38 ;  /* 0x0000334013057816 */ /* 0x000fe40000000026 */
[----:B------:R-:W-:-:S02]  /*3eb0*/  PRMT R7, R23, 0x3340, R14 ;  /* 0x0000334017077816 */ /* 0x000fc4000000000e */
[----:B------:R-:W-:Y:S02]  /*3ec0*/  PRMT R9, R20, 0x3340, R27 ;  /* 0x0000334014097816 */ /* 0x000fe4000000001b */
[----:B------:R-:W-:Y:S02]  /*3ed0*/  F2FP.SATFINITE.E5M2.F32.PACK_AB_MERGE_C R10, R11, R10, RZ ;  /* 0x0000000a0b0a723e */ /* 0x000fe400048060ff */
[----:B------:R-:W-:Y:S02]  /*3ee0*/  LOP3.LUT R28, R28, 0xffff, RZ, 0xc0, !PT ;  /* 0x0000ffff1c1c7812 */ /* 0x000fe400078ec0ff */
[----:B------:R-:W-:Y:S02]  /*3ef0*/  LOP3.LUT R31, R30, 0xffff, RZ, 0xc0, !PT ;  /* 0x0000ffff1e1f7812 */ /* 0x000fe400078ec0ff */
[----:B------:R-:W-:Y:S02]  /*3f00*/  LOP3.LUT R33, R32, 0xffff, RZ, 0xc0, !PT ;  /* 0x0000ffff20217812 */ /* 0x000fe400078ec0ff */
[----:B------:R-:W-:-:S02]  /*3f10*/  PRMT R11, R5, 0x5410, R4 ;  /* 0x00005410050b7816 */ /* 0x000fc40000000004 */
[----:B------:R-:W-:Y:S02]  /*3f20*/  PRMT R17, R7, 0x5410, R6 ;  /* 0x0000541007117816 */ /* 0x000fe40000000006 */
[----:B------:R-:W-:Y:S02]  /*3f30*/  PRMT R13, R9, 0x5410, R8 ;  /* 0x00005410090d7816 */ /* 0x000fe40000000008 */
[----:B------:R-:W-:Y:S02]  /*3f40*/  SHF.R.U32.HI R4, RZ, 0x8, R19 ;  /* 0x00000008ff047819 */ /* 0x000fe40000011613 */
[----:B------:R-:W-:Y:S02]  /*3f50*/  SHF.R.U32.HI R5, RZ, 0x8, R38 ;  /* 0x00000008ff057819 */ /* 0x000fe40000011626 */
[----:B------:R-:W-:Y:S02]  /*3f60*/  SHF.R.U32.HI R6, RZ, 0x8, R21 ;  /* 0x00000008ff067819 */ /* 0x000fe40000011615 */
[----:B------:R-:W-:-:S02]  /*3f70*/  SHF.R.U32.HI R7, RZ, 0x8, R23 ;  /* 0x00000008ff077819 */ /* 0x000fc40000011617 */
[----:B------:R-:W-:Y:S02]  /*3f80*/  SHF.R.U32.HI R8, RZ, 0x8, R14 ;  /* 0x00000008ff087819 */ /* 0x000fe4000001160e */
[----:B------:R-:W-:Y:S02]  /*3f90*/  SHF.R.U32.HI R9, RZ, 0x8, R25 ;  /* 0x00000008ff097819 */ /* 0x000fe40000011619 */
[----:B------:R-:W-:Y:S02]  /*3fa0*/  PRMT R12, R33, 0x3340, R0 ;  /* 0x00003340210c7816 */ /* 0x000fe40000000000 */
[----:B------:R-:W-:Y:S02]  /*3fb0*/  PRMT R15, R28, 0x3340, R31 ;  /* 0x000033401c0f7816 */ /* 0x000fe4000000001f */
[----:B------:R-:W-:Y:S02]  /*3fc0*/  LOP3.LUT R4, R4, 0xffff, RZ, 0xc0, !PT ;  /* 0x0000ffff04047812 */ /* 0x000fe400078ec0ff */
[----:B------:R-:W-:-:S02]  /*3fd0*/  LOP3.LUT R5, R5, 0xffff, RZ, 0xc0, !PT ;  /* 0x0000ffff05057812 */ /* 0x000fc400078ec0ff */
[----:B------:R-:W-:Y:S02]  /*3fe0*/  LOP3.LUT R6, R6, 0xffff, RZ, 0xc0, !PT ;  /* 0x0000ffff06067812 */ /* 0x000fe400078ec0ff */
[----:B------:R-:W-:Y:S02]  /*3ff0*/  LOP3.LUT R7, R7, 0xffff, RZ, 0xc0, !PT ;  /* 0x0000ffff07077812 */ /* 0x000fe400078ec0ff */
[----:B------:R-:W-:Y:S02]  /*4000*/  LOP3.LUT R8, R8, 0xffff, RZ, 0xc0, !PT ;  /* 0x0000ffff08087812 */ /* 0x000fe400078ec0ff */
[----:B------:R-:W-:Y:S02]  /*4010*/  LOP3.LUT R9, R9, 0xffff, RZ, 0xc0, !PT ;  /* 0x0000ffff09097812 */ /* 0x000fe400078ec0ff */
[----:B------:R-:W-:Y:S02]  /*4020*/  PRMT R15, R15, 0x5410, R12 ;  /* 0x000054100f0f7816 */ /* 0x000fe4000000000c */
[----:B------:R-:W-:-:S02]  /*4030*/  PRMT R19, R4, 0x3340, R5 ;  /* 0x0000334004137816 */ /* 0x000fc40000000005 */
[----:B------:R-:W-:Y:S02]  /*4040*/  PRMT R12, R6, 0x3340, R1 ;  /* 0x00003340060c7816 */ /* 0x000fe40000000001 */
[----:B------:R-:W-:Y:S02]  /*4050*/  PRMT R21, R7, 0x3340, R8 ;  /* 0x0000334007157816 */ /* 0x000fe40000000008 */
[----:B------:R-:W-:Y:S02]  /*4060*/  PRMT R14, R9, 0x3340, R0 ;  /* 0x00003340090e7816 */ /* 0x000fe40000000000 */
[----:B------:R-:W-:Y:S02]  /*4070*/  SHF.R.U32.HI R4, RZ, 0x8, R20 ;  /* 0x00000008ff047819 */ /* 0x000fe40000011614 */
[----:B------:R-:W-:Y:S02]  /*4080*/  SHF.R.U32.HI R5, RZ, 0x8, R27 ;  /* 0x00000008ff057819 */ /* 0x000fe4000001161b */
[----:B------:R-:W-:-:S02]  /*4090*/  SHF.R.U32.HI R6, RZ, 0x8, R29 ;  /* 0x00000008ff067819 */ /* 0x000fc4000001161d */
[----:B------:R-:W-:Y:S02]  /*40a0*/  SHF.R.U32.HI R7, RZ, 0x8, R28 ;  /* 0x00000008ff077819 */ /* 0x000fe4000001161c */
[----:B------:R-:W-:Y:S02]  /*40b0*/  SHF.R.U32.HI R8, RZ, 0x8, R31 ;  /* 0x00000008ff087819 */ /* 0x000fe4000001161f */
[----:B------:R-:W-:Y:S02]  /*40c0*/  SHF.R.U32.HI R9, RZ, 0x8, R33 ;  /* 0x00000008ff097819 */ /* 0x000fe40000011621 */
[----:B------:R-:W-:Y:S02]  /*40d0*/  LOP3.LUT R4, R4, 0xffff, RZ, 0xc0, !PT ;  /* 0x0000ffff04047812 */ /* 0x000fe400078ec0ff */
[----:B------:R-:W-:Y:S02]  /*40e0*/  LOP3.LUT R5, R5, 0xffff, RZ, 0xc0, !PT ;  /* 0x0000ffff05057812 */ /* 0x000fe400078ec0ff */
[----:B------:R-:W-:-:S02]  /*40f0*/  LOP3.LUT R6, R6, 0xffff, RZ, 0xc0, !PT ;  /* 0x0000ffff06067812 */ /* 0x000fc400078ec0ff */
[----:B------:R-:W-:Y:S02]  /*4100*/  LOP3.LUT R9, R9, 0xffff, RZ, 0xc0, !PT ;  /* 0x0000ffff09097812 */ /* 0x000fe400078ec0ff */
[----:B------:R-:W-:Y:S02]  /*4110*/  LOP3.LUT R8, R8, 0xffff, RZ, 0xc0, !PT ;  /* 0x0000ffff08087812 */ /* 0x000fe400078ec0ff */
[----:B------:R-:W-:Y:S02]  /*4120*/  LOP3.LUT R7, R7, 0xffff, RZ, 0xc0, !PT ;  /* 0x0000ffff07077812 */ /* 0x000fe400078ec0ff */
[----:B------:R-:W-:Y:S02]  /*4130*/  F2FP.SATFINITE.E5M2.F32.PACK_AB_MERGE_C R34, R35, R34, RZ ;  /* 0x000000222322723e */ /* 0x000fe400048060ff */
[----:B------:R-:W-:Y:S02]  /*4140*/  PRMT R5, R4, 0x3340, R5 ;  /* 0x0000334004057816 */ /* 0x000fe40000000005 */
[----:B------:R-:W-:-:S02]  /*4150*/  PRMT R6, R6, 0x3340, R1 ;  /* 0x0000334006067816 */ /* 0x000fc40000000001 */
[----:B------:R-:W-:Y:S02]  /*4160*/  PRMT R9, R9, 0x3340, R0 ;  /* 0x0000334009097816 */ /* 0x000fe40000000000 */
[----:B------:R-:W-:Y:S02]  /*4170*/  PRMT R8, R7, 0x3340, R8 ;  /* 0x0000334007087816 */ /* 0x000fe40000000008 */
[----:B------:R-:W-:Y:S02]  /*4180*/  PRMT R21, R21, 0x5410, R14 ;  /* 0x0000541015157816 */ /* 0x000fe4000000000e */
[----:B------:R-:W-:Y:S02]  /*4190*/  LOP3.LUT R18, R18, 0xffff, RZ, 0xc0, !PT ;  /* 0x0000ffff12127812 */ /* 0x000fe400078ec0ff */
[----:B------:R-:W-:Y:S02]  /*41a0*/  PRMT R19, R19, 0x5410, R12 ;  /* 0x0000541013137816 */ /* 0x000fe4000000000c */
[----:B------:R-:W-:-:S02]  /*41b0*/  LOP3.LUT R10, R10, 0xffff, RZ, 0xc0, !PT ;  /* 0x0000ffff0a0a7812 */ /* 0x000fc400078ec0ff */
[----:B------:R-:W-:Y:S02]  /*41c0*/  LOP3.LUT R26, R26, 0xffff, RZ, 0xc0, !PT ;  /* 0x0000ffff1a1a7812 */ /* 0x000fe400078ec0ff */
[----:B------:R-:W-:Y:S02]  /*41d0*/  PRMT R5, R5, 0x5410, R6 ;  /* 0x0000541005057816 */ /* 0x000fe40000000006 */
[----:B------:R-:W-:Y:S02]  /*41e0*/  PRMT R9, R8, 0x5410, R9 ;  /* 0x0000541008097816 */ /* 0x000fe40000000009 */
[----:B------:R-:W-:Y:S02]  /*41f0*/  LOP3.LUT R34, R34, 0xffff, RZ, 0xc0, !PT ;  /* 0x0000ffff22227812 */ /* 0x000fe400078ec0ff */
[--C-:B------:R-:W-:Y:S02]  /*4200*/  PRMT R17, R17, 0x4210, R18.reuse ;  /* 0x0000421011117816 */ /* 0x100fe40000000012 */
[----:B------:R-:W-:-:S02]  /*4210*/  PRMT R25, R21, 0x5210, R18 ;  /* 0x0000521015197816 */ /* 0x000fc40000000012 */
[----:B------:R-:W-:Y:S02]  /*4220*/  PRMT R24, R19, 0x5210, R10 ;  /* 0x0000521013187816 */ /* 0x000fe4000000000a */
[----:B------:R-:W-:Y:S02]  /*4230*/  PRMT R18, R13, 0x4210, R26 ;  /* 0x000042100d127816 */ /* 0x000fe4000000001a */
[----:B------:R-:W-:Y:S01]  /*4240*/  PRMT R16, R11, 0x4210, R10 ;  /* 0x000042100b107816 */ /* 0x000fe2000000000a */
[----:B------:R-:W1:Y:S01]  /*4250*/  LDC R13, c[0x0][0x3b8] ;  /* 0x0000ee00ff0d7b82 */ /* 0x000e620000000800 */
[----:B------:R-:W-:Y:S02]  /*4260*/  PRMT R26, R5, 0x5210, R26 ;  /* 0x00005210051a7816 */ /* 0x000fe4000000001a */
[--C-:B------:R-:W-:Y:S02]  /*4270*/  PRMT R19, R15, 0x4210, R34.reuse ;  /* 0x000042100f137816 */ /* 0x100fe40000000022 */
[----:B------:R-:W-:Y:S01]  /*4280*/  PRMT R27, R9, 0x5210, R34 ;  /* 0x00005210091b7816 */ /* 0x000fe20000000022 */
[----:B------:R-:W-:Y:S01]  /*4290*/  IMAD.U32 R9, RZ, RZ, UR22 ;  /* 0x00000016ff097e24 */ /* 0x000fe2000f8e00ff */
[----:B------:R-:W-:Y:S01]  /*42a0*/  LEA R12, R2, UR18, 0x4 ;  /* 0x00000012020c7c11 */ /* 0x000fe2000f8e20ff */
[----:B---3--:R3:W-:Y:S03]  /*42b0*/  STS.128 [R37], R16 ;  /* 0x0000001025007388 */ /* 0x0087e60000000c00 */
[----:B------:R-:W-:Y:S01]  /*42c0*/  LOP3.LUT R9, R0, 0x40, R9, 0xf8, !PT ;  /* 0x0000004000097812 */ /* 0x000fe200078ef809 */
[----:B------:R-:W-:Y:S01]  /*42d0*/  STS.128 [R37+0x400], R24 ;  /* 0x0004001825007388 */ /* 0x000fe20000000c00 */
[----:B--2---:R-:W-:-:S02]  /*42e0*/  IMAD R0, R3, UR4, RZ ;  /* 0x0000000403007c24 */ /* 0x004fc4000f8e02ff */
[----:B------:R-:W-:Y:S01]  /*42f0*/  LOP3.LUT R36, R9, R36, RZ, 0xfc, !PT ;  /* 0x0000002409247212 */ /* 0x000fe200078efcff */
[----:B------:R-:W-:Y:S03]  /*4300*/  BAR.SYNC.DEFER_BLOCKING 0x0 ;  /* 0x0000000000007b1d */ /* 0x000fe60000010000 */
[C---:B------:R-:W-:Y:S02]  /*4310*/  LOP3.LUT R3, R36.reuse, 0x2, RZ, 0xfc, !PT ;  /* 0x0000000224037812 */ /* 0x040fe400078efcff */
[C---:B0-----:R-:W-:Y:S02]  /*4320*/  LOP3.LUT R2, R36.reuse, 0x4, RZ, 0xfc, !PT ;  /* 0x0000000424027812 */ /* 0x041fe400078efcff */
[----:B------:R-:W-:Y:S01]  /*4330*/  ISETP.LT.AND P5, PT, R3, UR11, !P0 ;  /* 0x0000000b03007c0c */ /* 0x000fe2000c7a1270 */
[----:B-1----:R-:W-:Y:S01]  /*4340*/  IMAD R3, R36, R13, RZ ;  /* 0x0000000d24037224 */ /* 0x002fe200078e02ff */
[----:B------:R-:W-:-:S02]  /*4350*/  ISETP.LT.AND P4, PT, R2, UR11, !P0 ;  /* 0x0000000b02007c0c */ /* 0x000fc4000c781270 */
[----:B------:R-:W-:Y:S01]  /*4360*/  IADD3 R2, P2, PT, R0, UR8, RZ ;  /* 0x0000000800027c10 */ /* 0x000fe2000ff5e0ff */
[----:B------:R-:W-:Y:S01]  /*4370*/  IMAD R11, R13, 0x2, R3 ;  /* 0x000000020d0b7824 */ /* 0x000fe200078e0203 */
[C---:B------:R-:W-:Y:S02]  /*4380*/  ISETP.LT.AND P1, PT, R36.reuse, UR11, !P0 ;  /* 0x0000000b24007c0c */ /* 0x040fe4000c721270 */
[C---:B------:R-:W-:Y:S02]  /*4390*/  LOP3.LUT R9, R36.reuse, 0x8, RZ, 0xfc, !PT ;  /* 0x0000000824097812 */ /* 0x040fe400078efcff */
[----:B------:R-:W-:Y:S02]  /*43a0*/  LOP3.LUT R10, R36, 0x6, RZ, 0xfc, !PT ;  /* 0x00000006240a7812 */ /* 0x000fe400078efcff */
[----:B------:R-:W-:Y:S02]  /*43b0*/  LEA.HI.X.SX32 R0, R0, UR9, 0x1, P2 ;  /* 0x0000000900007c11 */ /* 0x000fe400090f0eff */
[----:B------:R-:W-:-:S02]  /*43c0*/  IADD3 R8, P6, PT, R3, R2, RZ ;  /* 0x0000000203087210 */ /* 0x000fc40007fde0ff */
[----:B------:R-:W-:Y:S01]  /*43d0*/  ISETP.LT.AND P2, PT, R9, UR11, !P0 ;  /* 0x0000000b09007c0c */ /* 0x000fe2000c741270 */
[----:B------:R-:W0:Y:S01]  /*43e0*/  LDS.128 R4, [R12] ;  /* 0x000000000c047984 */ /* 0x000e220000000c00 */
[----:B------:R-:W-:Y:S02]  /*43f0*/  ISETP.LT.AND P3, PT, R10, UR11, !P0 ;  /* 0x0000000b0a007c0c */ /* 0x000fe4000c761270 */
[----:B------:R-:W-:Y:S01]  /*4400*/  LEA.HI.X.SX32 R9, R3, R0, 0x1, P6 ;  /* 0x0000000003097211 */ /* 0x000fe200030f0eff */
[----:B------:R-:W-:Y:S01]  /*4410*/  IMAD R3, R13, 0x2, R11 ;  /* 0x000000020d037824 */ /* 0x000fe200078e020b */
[----:B------:R-:W-:Y:S02]  /*4420*/  IADD3 R10, P6, PT, R11, R2, RZ ;  /* 0x000000020b0a7210 */ /* 0x000fe40007fde0ff */
[----:B------:R-:W-:Y:S01]  /*4430*/  LOP3.LUT R14, R36, 0xa, RZ, 0xfc, !PT ;  /* 0x0000000a240e7812 */ /* 0x000fe200078efcff */
[----:B---3--:R-:W-:Y:S01]  /*4440*/  IMAD R17, R13, 0x2, R3 ;  /* 0x000000020d117824 */ /* 0x008fe200078e0203 */
[----:B------:R-:W-:-:S02]  /*4450*/  LEA.HI.X.SX32 R11, R11, R0, 0x1, P6 ;  /* 0x000000000b0b7211 */ /* 0x000fc400030f0eff */
[C---:B------:R-:W-:Y:S02]  /*4460*/  LOP3.LUT R16, R36.reuse, 0xc, RZ, 0xfc, !PT ;  /* 0x0000000c24107812 */ /* 0x040fe400078efcff */
[----:B------:R-:W-:Y:S02]  /*4470*/  LOP3.LUT R18, R36, 0xe, RZ, 0xfc, !PT ;  /* 0x0000000e24127812 */ /* 0x000fe400078efcff */
[C---:B0-----:R-:W-:Y:S02]  /*4480*/  PRMT R23, R4.reuse, 0x7770, RZ ;  /* 0x0000777004177816 */ /* 0x041fe400000000ff */
[C---:B------:R-:W-:Y:S02]  /*4490*/  PRMT R21, R4.reuse, 0x7771, RZ ;  /* 0x0000777104157816 */ /* 0x040fe400000000ff */
[----:B------:R-:W-:Y:S01]  /*44a0*/  PRMT R19, R4, 0x7772, RZ ;  /* 0x0000777204137816 */ /* 0x000fe200000000ff */
[----:B------:R0:W-:Y:S01]  /*44b0*/  @P1 STG.E.U8 desc[UR20][R8.64], R23 ;  /* 0x0000001708001986 */ /* 0x0001e2000c101114 */
[----:B------:R-:W-:-:S02]  /*44c0*/  ISETP.LT.AND P1, PT, R14, UR11, !P0 ;  /* 0x0000000b0e007c0c */ /* 0x000fc4000c721270 */
[C---:B------:R-:W-:Y:S01]  /*44d0*/  IADD3 R14, P6, PT, R3.reuse, R2, RZ ;  /* 0x00000002030e7210 */ /* 0x040fe20007fde0ff */
[----:B------:R1:W-:Y:S01]  /*44e0*/  @P5 STG.E.U8 desc[UR20][R10.64], R21 ;  /* 0x000000150a005986 */ /* 0x0003e2000c101114 */
[----:B------:R-:W-:Y:S02]  /*44f0*/  ISETP.LT.AND P5, PT, R16, UR11, !P0 ;  /* 0x0000000b10007c0c */ /* 0x000fe4000c7a1270 */
[----:B------:R-:W-:Y:S01]  /*4500*/  LEA.HI.X.SX32 R15, R3, R0, 0x1, P6 ;  /* 0x00000000030f7211 */ /* 0x000fe200030f0eff */
[----:B------:R-:W-:Y:S01]  /*4510*/  IMAD R3, R13, 0x2, R17 ;  /* 0x000000020d037824 */ /* 0x000fe200078e0211 */
[C---:B------:R-:W-:Y:S02]  /*4520*/  IADD3 R16, P6, PT, R17.reuse, R2, RZ ;  /* 0x0000000211107210 */ /* 0x040fe40007fde0ff */
[----:B------:R-:W-:Y:S01]  /*4530*/  PRMT R25, R6, 0x7771, RZ ;  /* 0x0000777106197816 */ /* 0x000fe200000000ff */
[----:B------:R-:W-:Y:S01]  /*4540*/  @P4 STG.E.U8 desc[UR20][R14.64], R19 ;  /* 0x000000130e004986 */ /* 0x000fe2000c101114 */
[----:B------:R-:W-:-:S02]  /*4550*/  LEA.HI.X.SX32 R17, R17, R0, 0x1, P6 ;  /* 0x0000000011117211 */ /* 0x000fc400030f0eff */
[----:B0-----:R-:W-:Y:S01]  /*4560*/  PRMT R23, R4, 0x7773, RZ ;  /* 0x0000777304177816 */ /* 0x001fe200000000ff */
[----:B-1----:R-:W-:Y:S01]  /*4570*/  IMAD R11, R13, 0x2, R3 ;  /* 0x000000020d0b7824 */ /* 0x002fe200078e0203 */
[----:B------:R-:W-:Y:S02]  /*4580*/  LOP3.LUT R10, R36, 0x10, RZ, 0xfc, !PT ;  /* 0x00000010240a7812 */ /* 0x000fe400078efcff */
[----:B------:R-:W-:Y:S01]  /*4590*/  IADD3 R8, P6, PT, R3, R2, RZ ;  /* 0x0000000203087210 */ /* 0x000fe20007fde0ff */
[----:B------:R0:W-:Y:S01]  /*45a0*/  @P3 STG.E.U8 desc[UR20][R16.64], R23 ;  /* 0x0000001710003986 */ /* 0x0001e2000c101114 */
[----:B------:R-:W-:Y:S02]  /*45b0*/  PRMT R21, R5, 0x7770, RZ ;  /* 0x0000777005157816 */ /* 0x000fe400000000ff */
[----:B------:R-:W-:Y:S01]  /*45c0*/  LEA.HI.X.SX32 R9, R3, R0, 0x1, P6 ;  /* 0x0000000003097211 */ /* 0x000fe200030f0eff */
[----:B------:R-:W-:Y:S01]  /*45d0*/  IMAD R3, R13, 0x2, R11 ;  /* 0x000000020d037824 */ /* 0x000fe200078e020b */
[----:B------:R-:W-:-:S02]  /*45e0*/  ISETP.LT.AND P3, PT, R10, UR11, !P0 ;  /* 0x0000000b0a007c0c */ /* 0x000fc4000c761270 */
[C---:B------:R-:W-:Y:S01]  /*45f0*/  IADD3 R10, P6, PT, R11.reuse, R2, RZ ;  /* 0x000000020b0a7210 */ /* 0x040fe20007fde0ff */
[----:B------:R1:W-:Y:S01]  /*4600*/  @P2 STG.E.U8 desc[UR20][R8.64], R21 ;  /* 0x0000001508002986 */ /* 0x0003e2000c101114 */
[----:B------:R-:W-:Y:S02]  /*4610*/  LOP3.LUT R4, R36, 0x12, RZ, 0xfc, !PT ;  /* 0x0000001224047812 */ /* 0x000fe400078efcff */
[----:B------:R-:W-:Y:S01]  /*4620*/  LEA.HI.X.SX32 R11, R11, R0, 0x1, P6 ;  /* 0x000000000b0b7211 */ /* 0x000fe200030f0eff */
[----:B0-----:R-:W-:Y:S01]  /*4630*/  IMAD R17, R13, 0x2, R3 ;  /* 0x000000020d117824 */ /* 0x001fe200078e0203 */
[----:B------:R-:W-:Y:S02]  /*4640*/  PRMT R19, R5, 0x7771, RZ ;  /* 0x0000777105137816 */ /* 0x000fe400000000ff */
[----:B------:R-:W-:Y:S02]  /*4650*/  ISETP.LT.AND P2, PT, R4, UR11, !P0 ;  /* 0x0000000b04007c0c */ /* 0x000fe4000c741270 */
[----:B------:R-:W-:Y:S01]  /*4660*/  IADD3 R14, P6, PT, R3, R2, RZ ;  /* 0x00000002030e7210 */ /* 0x000fe20007fde0ff */
[----:B------:R0:W-:Y:S01]  /*4670*/  @P1 STG.E.U8 desc[UR20][R10.64], R19 ;  /* 0x000000130a001986 */ /* 0x0001e2000c101114 */
[----:B------:R-:W-:-:S02]  /*4680*/  LOP3.LUT R4, R36, 0x14, RZ, 0xfc, !PT ;  /* 0x0000001424047812 */ /* 0x000fc400078efcff */
[----:B------:R-:W-:Y:S01]  /*4690*/  LEA.HI.X.SX32 R15, R3, R0, 0x1, P6 ;  /* 0x00000000030f7211 */ /* 0x000fe200030f0eff */
[----:B------:R-:W-:Y:S01]  /*46a0*/  IMAD R3, R13, 0x2, R17 ;  /* 0x000000020d037824 */ /* 0x000fe200078e0211 */
[----:B------:R-:W-:Y:S02]  /*46b0*/  PRMT R23, R5, 0x7772, RZ ;  /* 0x0000777205177816 */ /* 0x000fe400000000ff */
[----:B------:R-:W-:Y:S02]  /*46c0*/  ISETP.LT.AND P1, PT, R4, UR11, !P0 ;  /* 0x0000000b04007c0c */ /* 0x000fe4000c721270 */
[----:B------:R-:W-:Y:S01]  /*46d0*/  LOP3.LUT R4, R36, 0x16, RZ, 0xfc, !PT ;  /* 0x0000001624047812 */ /* 0x000fe200078efcff */
[----:B------:R2:W-:Y:S01]  /*46e0*/  @P5 STG.E.U8 desc[UR20][R14.64], R23 ;  /* 0x000000170e005986 */ /* 0x0005e2000c101114 */
[----:B-1----:R-:W-:Y:S01]  /*46f0*/  IADD3 R8, P6, PT, R17, R2, RZ ;  /* 0x0000000211087210 */ /* 0x002fe20007fde0ff */
[----:B0-----:R-:W-:Y:S01]  /*4700*/  IMAD R11, R13, 0x2, R3 ;  /* 0x000000020d0b7824 */ /* 0x001fe200078e0203 */
[----:B------:R-:W-:-:S02]  /*4710*/  ISETP.LT.AND P4, PT, R18, UR11, !P0 ;  /* 0x0000000b12007c0c */ /* 0x000fc4000c781270 */
[----:B------:R-:W-:Y:S02]  /*4720*/  LEA.HI.X.SX32 R9, R17, R0, 0x1, P6 ;  /* 0x0000000011097211 */ /* 0x000fe400030f0eff */
[----:B------:R-:W-:Y:S02]  /*4730*/  ISETP.LT.AND P5, PT, R4, UR11, !P0 ;  /* 0x0000000b04007c0c */ /* 0x000fe4000c7a1270 */
[----:B------:R-:W-:Y:S02]  /*4740*/  IADD3 R4, P6, PT, R3, R2, RZ ;  /* 0x0000000203047210 */ /* 0x000fe40007fde0ff */
[----:B------:R-:W-:Y:S02]  /*4750*/  PRMT R21, R5, 0x7773, RZ ;  /* 0x0000777305157816 */ /* 0x000fe400000000ff */
[----:B------:R-:W-:Y:S01]  /*4760*/  LEA.HI.X.SX32 R5, R3, R0, 0x1, P6 ;  /* 0x0000000003057211 */ /* 0x000fe200030f0eff */
[----:B------:R-:W-:Y:S01]  /*4770*/  IMAD R3, R13, 0x2, R11 ;  /* 0x000000020d037824 */ /* 0x000fe200078e020b */
[----:B------:R-:W-:Y:S01]  /*4780*/  IADD3 R16, P6, PT, R11, R2, RZ ;  /* 0x000000020b107210 */ /* 0x000fe20007fde0ff */
[----:B------:R0:W-:Y:S01]  /*4790*/  @P4 STG.E.U8 desc[UR20][R8.64], R21 ;  /* 0x0000001508004986 */ /* 0x0001e2000c101114 */
[----:B------:R-:W-:-:S02]  /*47a0*/  LOP3.LUT R10, R36, 0x18, RZ, 0xfc, !PT ;  /* 0x00000018240a7812 */ /* 0x000fc400078efcff */
[----:B------:R-:W-:Y:S02]  /*47b0*/  PRMT R19, R6, 0x7770, RZ ;  /* 0x0000777006137816 */ /* 0x000fe400000000ff */
[----:B------:R-:W-:Y:S02]  /*47c0*/  LEA.HI.X.SX32 R17, R11, R0, 0x1, P6 ;  /* 0x000000000b117211 */ /* 0x000fe400030f0eff */
[----:B--2---:R-:W-:Y:S01]  /*47d0*/  IADD3 R14, P6, PT, R3, R2, RZ ;  /* 0x00000002030e7210 */ /* 0x004fe20007fde0ff */
[----:B------:R1:W-:Y:S01]  /*47e0*/  @P3 STG.E.U8 desc[UR20][R4.64], R19 ;  /* 0x0000001304003986 */ /* 0x0003e2000c101114 */
[----:B------:R-:W-:Y:S02]  /*47f0*/  ISETP.LT.AND P4, PT, R10, UR11, !P0 ;  /* 0x0000000b0a007c0c */ /* 0x000fe4000c781270 */
[C---:B------:R-:W-:Y:S01]  /*4800*/  LOP3.LUT R10, R36.reuse, 0x1a, RZ, 0xfc, !PT ;  /* 0x0000001a240a7812 */ /* 0x040fe200078efcff */
[----:B0-----:R-:W-:Y:S01]  /*4810*/  IMAD R9, R13, 0x2, R3 ;  /* 0x000000020d097824 */ /* 0x001fe200078e0203 */
[----:B------:R-:W-:Y:S01]  /*4820*/  LOP3.LUT R8, R36, 0x1c, RZ, 0xfc, !PT ;  /* 0x0000001c24087812 */ /* 0x000fe200078efcff */
[----:B------:R0:W-:Y:S01]  /*4830*/  @P2 STG.E.U8 desc[UR20][R16.64], R25 ;  /* 0x0000001910002986 */ /* 0x0001e2000c101114 */
[----:B------:R-:W-:Y:S01]  /*4840*/  LEA.HI.X.SX32 R15, R3, R0, 0x1, P6 ;  /* 0x00000000030f7211 */ /* 0x000fe200030f0eff */
[----:B------:R-:W-:Y:S01]  /*4850*/  IMAD R3, R13, 0x2, R9 ;  /* 0x000000020d037824 */ /* 0x000fe200078e0209 */
[----:B------:R-:W-:-:S02]  /*4860*/  PRMT R23, R6, 0x7772, RZ ;  /* 0x0000777206177816 */ /* 0x000fc400000000ff */
[----:B------:R-:W-:Y:S02]  /*4870*/  ISETP.LT.AND P3, PT, R10, UR11, !P0 ;  /* 0x0000000b0a007c0c */ /* 0x000fe4000c761270 */
[----:B-1----:R-:W-:Y:S01]  /*4880*/  IADD3 R4, P6, PT, R9, R2, RZ ;  /* 0x0000000209047210 */ /* 0x002fe20007fde0ff */
[----:B------:R1:W-:Y:S01]  /*4890*/  @P1 STG.E.U8 desc[UR20][R14.64], R23 ;  /* 0x000000170e001986 */ /* 0x0003e2000c101114 */
[----:B------:R-:W-:Y:S02]  /*48a0*/  ISETP.LT.AND P2, PT, R8, UR11, !P0 ;  /* 0x0000000b08007c0c */ /* 0x000fe4000c741270 */
[----:B------:R-:W-:Y:S01]  /*48b0*/  LOP3.LUT R18, R36, 0x1e, RZ, 0xfc, !PT ;  /* 0x0000001e24127812 */ /* 0x000fe200078efcff */
[----:B0-----:R-:W-:Y:S01]  /*48c0*/  IMAD R17, R13, 0x2, R3 ;  /* 0x000000020d117824 */ /* 0x001fe200078e0203 */
[----:B------:R-:W-:Y:S02]  /*48d0*/  LEA.HI.X.SX32 R5, R9, R0, 0x1, P6 ;  /* 0x0000000009057211 */ /* 0x000fe400030f0eff */
[----:B------:R-:W0:Y:S01]  /*48e0*/  LDS.128 R8, [R12+0x800] ;  /* 0x000800000c087984 */ /* 0x000e220000000c00 */
[----:B------:R-:W-:-:S02]  /*48f0*/  ISETP.LT.AND P1, PT, R18, UR11, !P0 ;  /* 0x0000000b12007c0c */ /* 0x000fc4000c721270 */
[C---:B------:R-:W-:Y:S02]  /*4900*/  IADD3 R18, P6, PT, R3.reuse, R2, RZ ;  /* 0x0000000203127210 */ /* 0x040fe40007fde0ff */
[----:B------:R-:W-:Y:S02]  /*4910*/  PRMT R21, R6, 0x7773, RZ ;  /* 0x0000777306157816 */ /* 0x000fe400000000ff */
[----:B------:R-:W-:Y:S02]  /*4920*/  LEA.HI.X.SX32 R19, R3, R0, 0x1, P6 ;  /* 0x0000000003137211 */ /* 0x000fe400030f0eff */
[----:B-1----:R-:W-:Y:S01]  /*4930*/  IADD3 R14, P6, PT, R17, R2, RZ ;  /* 0x00000002110e7210 */ /* 0x002fe20007fde0ff */
[----:B------:R1:W-:Y:S01]  /*4940*/  @P5 STG.E.U8 desc[UR20][R4.64], R21 ;  /* 0x0000001504005986 */ /* 0x0003e2000c101114 */
[----:B------:R-:W-:Y:S02]  /*4950*/  PRMT R25, R7, 0x7770, RZ ;  /* 0x0000777007197816 */ /* 0x000fe400000000ff */
[----:B------:R-:W-:Y:S01]  /*4960*/  LEA.HI.X.SX32 R15, R17, R0, 0x1, P6 ;  /* 0x00000000110f7211 */ /* 0x000fe200030f0eff */
[----:B------:R-:W-:Y:S01]  /*4970*/  IMAD R17, R13, 0x2, R17 ;  /* 0x000000020d117824 */ /* 0x000fe200078e0211 */
[----:B------:R-:W-:Y:S01]  /*4980*/  LOP3.LUT R3, R36, 0x22, RZ, 0xfc, !PT ;  /* 0x0000002224037812 */ /* 0x000fe200078efcff */
[----:B------:R2:W-:Y:S01]  /*4990*/  @P4 STG.E.U8 desc[UR20][R18.64], R25 ;  /* 0x0000001912004986 */ /* 0x0005e2000c101114 */
[----:B------:R-:W-:-:S02]  /*49a0*/  PRMT R23, R7, 0x7771, RZ ;  /* 0x0000777107177816 */ /* 0x000fc400000000ff */
[----:B------:R-:W-:Y:S01]  /*49b0*/  ISETP.LT.AND P4, PT, R3, UR11, !P0 ;  /* 0x0000000b03007c0c */ /* 0x000fe2000c781270 */
[----:B------:R-:W-:Y:S01]  /*49c0*/  IMAD R3, R13, 0x2, R17 ;  /* 0x000000020d037824 */ /* 0x000fe200078e0211 */
[C---:B------:R-:W-:Y:S01]  /*49d0*/  LOP3.LUT R6, R36.reuse, 0x20, RZ, 0xfc, !PT ;  /* 0x0000002024067812 */ /* 0x040fe200078efcff */
[----:B------:R3:W-:Y:S01]  /*49e0*/  @P3 STG.E.U8 desc[UR20][R14.64], R23 ;  /* 0x000000170e003986 */ /* 0x0007e2000c101114 */
[----:B-1----:R-:W-:Y:S02]  /*49f0*/  LOP3.LUT R5, R36, 0x24, RZ, 0xfc, !PT ;  /* 0x0000002424057812 */ /* 0x002fe400078efcff */
[----:B------:R-:W-:Y:S02]  /*4a00*/  IADD3 R4, P6, PT, R17, R2, RZ ;  /* 0x0000000211047210 */ /* 0x000fe40007fde0ff */
[----:B------:R-:W-:Y:S02]  /*4a10*/  ISETP.LT.AND P3, PT, R5, UR11, !P0 ;  /* 0x0000000b05007c0c */ /* 0x000fe4000c761270 */
[----:B------:R-:W-:-:S02]  /*4a20*/  ISETP.LT.AND P5, PT, R6, UR11, !P0 ;  /* 0x0000000b06007c0c */ /* 0x000fc4000c7a1270 */
[----:B------:R-:W-:Y:S01]  /*4a30*/  LEA.HI.X.SX32 R5, R17, R0, 0x1, P6 ;  /* 0x0000000011057211 */ /* 0x000fe200030f0eff */
[----:B------:R-:W-:Y:S01]  /*4a40*/  IMAD R17, R13, 0x2, R3 ;  /* 0x000000020d117824 */ /* 0x000fe200078e0203 */
[----:B------:R-:W-:Y:S02]  /*4a50*/  IADD3 R6, P6, PT, R3, R2, RZ ;  /* 0x0000000203067210 */ /* 0x000fe40007fde0ff */
[C---:B------:R-:W-:Y:S02]  /*4a60*/  PRMT R21, R7.reuse, 0x7773, RZ ;  /* 0x0000777307157816 */ /* 0x040fe400000000ff */
[----:B--2---:R-:W-:Y:S02]  /*4a70*/  PRMT R19, R7, 0x7772, RZ ;  /* 0x0000777207137816 */ /* 0x004fe400000000ff */
[----:B------:R-:W-:Y:S01]  /*4a80*/  LEA.HI.X.SX32 R7, R3, R0, 0x1, P6 ;  /* 0x0000000003077211 */ /* 0x000fe200030f0eff */
[----:B------:R-:W-:Y:S01]  /*4a90*/  IMAD R3, R13, 0x2, R17 ;  /* 0x000000020d037824 */ /* 0x000fe200078e0211 */
[----:B---3--:R-:W-:Y:S01]  /*4aa0*/  IADD3 R14, P6, PT, R17, R2, RZ ;  /* 0x00000002110e7210 */ /* 0x008fe20007fde0ff */
[----:B------:R1:W-:Y:S01]  /*4ab0*/  @P2 STG.E.U8 desc[UR20][R4.64], R19 ;  /* 0x0000001304002986 */ /* 0x0003e2000c101114 */
[----:B0-----:R-:W-:-:S02]  /*4ac0*/  PRMT R23, R8, 0x7770, RZ ;  /* 0x0000777008177816 */ /* 0x001fc400000000ff */
[----:B------:R-:W-:Y:S01]  /*4ad0*/  LEA.HI.X.SX32 R15, R17, R0, 0x1, P6 ;  /* 0x00000000110f7211 */ /* 0x000fe200030f0eff */
[----:B------:R0:W-:Y:S01]  /*4ae0*/  @P1 STG.E.U8 desc[UR20][R6.64], R21 ;  /* 0x0000001506001986 */ /* 0x0001e2000c101114 */
[C---:B------:R-:W-:Y:S02]  /*4af0*/  IADD3 R16, P6, PT, R3.reuse, R2, RZ ;  /* 0x0000000203107210 */ /* 0x040fe40007fde0ff */
[----:B------:R-:W-:Y:S01]  /*4b00*/  LOP3.LUT R12, R36, 0x26, RZ, 0xfc, !PT ;  /* 0x00000026240c7812 */ /* 0x000fe200078efcff */
[----:B------:R-:W-:Y:S01]  /*4b10*/  @P5 STG.E.U8 desc[UR20][R14.64], R23 ;  /* 0x000000170e005986 */ /* 0x000fe2000c101114 */
[----:B------:R-:W-:Y:S01]  /*4b20*/  LEA.HI.X.SX32 R17, R3, R0, 0x1, P6 ;  /* 0x0000000003117211 */ /* 0x000fe200030f0eff */
[----:B------:R-:W-:Y:S01]  /*4b30*/  IMAD R3, R13, 0x2, R3 ;  /* 0x000000020d037824 */ /* 0x000fe200078e0203 */
[----:B------:R-:W-:Y:S02]  /*4b40*/  ISETP.LT.AND P2, PT, R12, UR11, !P0 ;  /* 0x0000000b0c007c0c */ /* 0x000fe4000c741270 */
[----:B-1----:R-:W-:-:S02]  /*4b50*/  PRMT R19, R8, 0x7771, RZ ;  /* 0x0000777108137816 */ /* 0x002fc400000000ff */
[C---:B------:R-:W-:Y:S01]  /*4b60*/  LOP3.LUT R5, R36.reuse, 0x2c, RZ, 0xfc, !PT ;  /* 0x0000002c24057812 */ /* 0x040fe200078efcff */
[----:B0-----:R-:W-:Y:S01]  /*4b70*/  IMAD R7, R13, 0x2, R3 ;  /* 0x000000020d077824 */ /* 0x001fe200078e0203 */
[----:B------:R-:W-:Y:S01]  /*4b80*/  IADD3 R4, P6, PT, R3, R2, RZ ;  /* 0x0000000203047210 */ /* 0x000fe20007fde0ff */
[----:B------:R0:W-:Y:S01]  /*4b90*/  @P4 STG.E.U8 desc[UR20][R16.64], R19 ;  /* 0x0000001310004986 */ /* 0x0001e2000c101114 */
[----:B------:R-:W-:Y:S02]  /*4ba0*/  ISETP.LT.AND P4, PT, R5, UR11, !P0 ;  /* 0x0000000b05007c0c */ /* 0x000fe4000c781270 */
[----:B------:R-:W-:Y:S01]  /*4bb0*/  LEA.HI.X.SX32 R5, R3, R0, 0x1, P6 ;  /* 0x0000000003057211 */ /* 0x000fe200030f0eff */
[----:B------:R-:W-:Y:S01]  /*4bc0*/  IMAD R3, R13, 0x2, R7 ;  /* 0x000000020d037824 */ /* 0x000fe200078e0207 */
[----:B------:R-:W-:Y:S02]  /*4bd0*/  LOP3.LUT R12, R36, 0x28, RZ, 0xfc, !PT ;  /* 0x00000028240c7812 */ /* 0x000fe400078efcff */
[----:B------:R-:W-:-:S02]  /*4be0*/  IADD3 R6, P6, PT, R7, R2, RZ ;  /* 0x0000000207067210 */ /* 0x000fc40007fde0ff */
[----:B------:R-:W-:Y:S02]  /*4bf0*/  ISETP.LT.AND P1, PT, R12, UR11, !P0 ;  /* 0x0000000b0c007c0c */ /* 0x000fe4000c721270 */
[----:B------:R-:W-:Y:S01]  /*4c00*/  LEA.HI.X.SX32 R7, R7, R0, 0x1, P6 ;  /* 0x0000000007077211 */ /* 0x000fe200030f0eff */
[----:B0-----:R-:W-:Y:S01]  /*4c10*/  IMAD R19, R13, 0x2, R3 ;  /* 0x000000020d137824 */ /* 0x001fe200078e0203 */
[----:B------:R-:W-:Y:S02]  /*4c20*/  LOP3.LUT R12, R36, 0x2a, RZ, 0xfc, !PT ;  /* 0x0000002a240c7812 */ /* 0x000fe400078efcff */
[C---:B------:R-:W-:Y:S02]  /*4c30*/  IADD3 R14, P6, PT, R3.reuse, R2, RZ ;  /* 0x00000002030e7210 */ /* 0x040fe40007fde0ff */
[----:B------:R-:W-:Y:S02]  /*4c40*/  ISETP.LT.AND P5, PT, R12, UR11, !P0 ;  /* 0x0000000b0c007c0c */ /* 0x000fe4000c7a1270 */
[----:B------:R-:W-:-:S02]  /*4c50*/  LEA.HI.X.SX32 R15, R3, R0, 0x1, P6 ;  /* 0x00000000030f7211 */ /* 0x000fc400030f0eff */
[----:B------:R-:W-:Y:S02]  /*4c60*/  IADD3 R16, P6, PT, R19, R2, RZ ;  /* 0x0000000213107210 */ /* 0x000fe40007fde0ff */
[C---:B------:R-:W-:Y:S02]  /*4c70*/  PRMT R21, R8.reuse, 0x7772, RZ ;  /* 0x0000777208157816 */ /* 0x040fe400000000ff */
[----:B------:R-:W-:Y:S02]  /*4c80*/  PRMT R25, R8, 0x7773, RZ ;  /* 0x0000777308197816 */ /* 0x000fe400000000ff */
[----:B------:R-:W-:Y:S01]  /*4c90*/  PRMT R23, R9, 0x7770, RZ ;  /* 0x0000777009177816 */ /* 0x000fe200000000ff */
[----:B------:R0:W-:Y:S01]  /*4ca0*/  @P3 STG.E.U8 desc[UR20][R4.64], R21 ;  /* 0x0000001504003986 */ /* 0x0001e2000c101114 */
[----:B------:R-:W-:Y:S01]  /*4cb0*/  LEA.HI.X.SX32 R17, R19, R0, 0x1, P6 ;  /* 0x0000000013117211 */ /* 0x000fe200030f0eff */
[----:B------:R-:W-:Y:S01]  /*4cc0*/  IMAD R19, R13, 0x2, R19 ;  /* 0x000000020d137824 */ /* 0x000fe200078e0213 */
[C---:B------:R-:W-:Y:S01]  /*4cd0*/  LOP3.LUT R3, R36.reuse, 0x32, RZ, 0xfc, !PT ;  /* 0x0000003224037812 */ /* 0x040fe200078efcff */
[----:B------:R-:W-:Y:S01]  /*4ce0*/  @P2 STG.E.U8 desc[UR20][R6.64], R25 ;  /* 0x0000001906002986 */ /* 0x000fe2000c101114 */
[----:B------:R-:W-:-:S02]  /*4cf0*/  LOP3.LUT R8, R36, 0x30, RZ, 0xfc, !PT ;  /* 0x0000003024087812 */ /* 0x000fc400078efcff */
[----:B------:R-:W-:Y:S01]  /*4d00*/  LOP3.LUT R12, R36, 0x2e, RZ, 0xfc, !PT ;  /* 0x0000002e240c7812 */ /* 0x000fe200078efcff */
[----:B------:R1:W-:Y:S01]  /*4d10*/  @P1 STG.E.U8 desc[UR20][R14.64], R23 ;  /* 0x000000170e001986 */ /* 0x0003e2000c101114 */
[----:B------:R-:W-:Y:S01]  /*4d20*/  ISETP.LT.AND P1, PT, R3, UR11, !P0 ;  /* 0x0000000b03007c0c */ /* 0x000fe2000c721270 */
[----:B------:R-:W-:Y:S01]  /*4d30*/  IMAD R3, R13, 0x2, R19 ;  /* 0x000000020d037824 */ /* 0x000fe200078e0213 */
[----:B------:R-:W-:Y:S02]  /*4d40*/  ISETP.LT.AND P2, PT, R8, UR11, !P0 ;  /* 0x0000000b08007c0c */ /* 0x000fe4000c741270 */
[----:B0-----:R-:W-:Y:S02]  /*4d50*/  PRMT R21, R9, 0x7771, RZ ;  /* 0x0000777109157816 */ /* 0x001fe400000000ff */
[----:B------:R-:W-:Y:S02]  /*4d60*/  LOP3.LUT R5, R36, 0x34, RZ, 0xfc, !PT ;  /* 0x0000003424057812 */ /* 0x000fe400078efcff */
[----:B------:R-:W-:Y:S01]  /*4d70*/  IADD3 R4, P6, PT, R19, R2, RZ ;  /* 0x0000000213047210 */ /* 0x000fe20007fde0ff */
[----:B------:R0:W-:Y:S01]  /*4d80*/  @P5 STG.E.U8 desc[UR20][R16.64], R21 ;  /* 0x0000001510005986 */ /* 0x0001e2000c101114 */
[----:B------:R-:W-:-:S02]  /*4d90*/  ISETP.LT.AND P5, PT, R5, UR11, !P0 ;  /* 0x0000000b05007c0c */ /* 0x000fc4000c7a1270 */
[----:B------:R-:W-:Y:S02]  /*4da0*/  LEA.HI.X.SX32 R5, R19, R0, 0x1, P6 ;  /* 0x0000000013057211 */ /* 0x000fe400030f0eff */
[C---:B-1----:R-:W-:Y:S02]  /*4db0*/  PRMT R23, R9.reuse, 0x7772, RZ ;  /* 0x0000777209177816 */ /* 0x042fe400000000ff */
[----:B------:R-:W-:Y:S01]  /*4dc0*/  PRMT R19, R9, 0x7773, RZ ;  /* 0x0000777309137816 */ /* 0x000fe200000000ff */
[----:B------:R-:W-:Y:S01]  /*4dd0*/  IMAD R9, R13, 0x2, R3 ;  /* 0x000000020d097824 */ /* 0x000fe200078e0203 */
[----:B------:R-:W-:Y:S01]  /*4de0*/  LOP3.LUT R8, R36, 0x36, RZ, 0xfc, !PT ;  /* 0x0000003624087812 */ /* 0x000fe200078efcff */
[----:B------:R1:W-:Y:S01]  /*4df0*/  @P4 STG.E.U8 desc[UR20][R4.64], R23 ;  /* 0x0000001704004986 */ /* 0x0003e2000c101114 */
[----:B------:R-:W-:Y:S02]  /*4e00*/  IADD3 R6, P6, PT, R3, R2, RZ ;  /* 0x0000000203067210 */ /* 0x000fe40007fde0ff */
[----:B------:R-:W-:-:S02]  /*4e10*/  ISETP.LT.AND P3, PT, R12, UR11, !P0 ;  /* 0x0000000b0c007c0c */ /* 0x000fc4000c761270 */
[----:B------:R-:W-:Y:S01]  /*4e20*/  LEA.HI.X.SX32 R7, R3, R0, 0x1, P6 ;  /* 0x0000000003077211 */ /* 0x000fe200030f0eff */
[----:B------:R-:W-:Y:S01]  /*4e30*/  IMAD R3, R13, 0x2, R9 ;  /* 0x000000020d037824 */ /* 0x000fe200078e0209 */
[----:B------:R-:W-:Y:S02]  /*4e40*/  ISETP.LT.AND P4, PT, R8, UR11, !P0 ;  /* 0x0000000b08007c0c */ /* 0x000fe4000c781270 */
[----:B------:R-:W-:Y:S01]  /*4e50*/  IADD3 R8, P6, PT, R9, R2, RZ ;  /* 0x0000000209087210 */ /* 0x000fe20007fde0ff */
[----:B0-----:R-:W-:Y:S01]  /*4e60*/  IMAD R17, R13, 0x2, R3 ;  /* 0x000000020d117824 */ /* 0x001fe200078e0203 */
[----:B------:R-:W-:Y:S02]  /*4e70*/  PRMT R21, R10, 0x7770, RZ ;  /* 0x000077700a157816 */ /* 0x000fe400000000ff */
[----:B------:R-:W-:Y:S02]  /*4e80*/  LEA.HI.X.SX32 R9, R9, R0, 0x1, P6 ;  /* 0x0000000009097211 */ /* 0x000fe400030f0eff */
[----:B------:R-:W-:Y:S01]  /*4e90*/  IADD3 R14, P6, PT, R3, R2, RZ ;  /* 0x00000002030e7210 */ /* 0x000fe20007fde0ff */
[----:B------:R0:W-:Y:S01]  /*4ea0*/  @P3 STG.E.U8 desc[UR20][R6.64], R19 ;  /* 0x0000001306003986 */ /* 0x0001e2000c101114 */
[----:B-1----:R-:W-:-:S02]  /*4eb0*/  LOP3.LUT R4, R36, 0x3a, RZ, 0xfc, !PT ;  /* 0x0000003a24047812 */ /* 0x002fc400078efcff */
[----:B------:R-:W-:Y:S01]  /*4ec0*/  LEA.HI.X.SX32 R15, R3, R0, 0x1, P6 ;  /* 0x00000000030f7211 */ /* 0x000fe200030f0eff */
[----:B------:R-:W-:Y:S01]  /*4ed0*/  IMAD R3, R13, 0x2, R17 ;  /* 0x000000020d037824 */ /* 0x000fe200078e0211 */
[----:B------:R1:W-:Y:S01]  /*4ee0*/  @P2 STG.E.U8 desc[UR20][R8.64], R21 ;  /* 0x0000001508002986 */ /* 0x0003e2000c101114 */
[----:B------:R-:W-:Y:S02]  /*4ef0*/  ISETP.LT.AND P2, PT, R4, UR11, !P0 ;  /* 0x0000000b04007c0c */ /* 0x000fe4000c741270 */
[----:B------:R-:W-:Y:S02]  /*4f00*/  IADD3 R4, P6, PT, R17, R2, RZ ;  /* 0x0000000211047210 */ /* 0x000fe40007fde0ff */
[----:B------:R-:W-:Y:S01]  /*4f10*/  PRMT R23, R10, 0x7771, RZ ;  /* 0x000077710a177816 */ /* 0x000fe200000000ff */
[----:B0-----:R-:W-:Y:S01]  /*4f20*/  IMAD R19, R13, 0x2, R3 ;  /* 0x000000020d137824 */ /* 0x001fe200078e0203 */
[----:B------:R-:W-:-:S03]  /*4f30*/  LEA.HI.X.SX32 R5, R17, R0, 0x1, P6 ;  /* 0x0000000011057211 */ /* 0x000fc600030f0eff */
[----:B------:R0:W-:Y:S01]  /*4f40*/  @P1 STG.E.U8 desc[UR20][R14.64], R23 ;  /* 0x000000170e001986 */ /* 0x0001e2000c101114 */
[----:B------:R-:W-:Y:S01]  /*4f50*/  IMAD R17, R13, 0x2, R19 ;  /* 0x000000020d117824 */ /* 0x000fe200078e0213 */
[----:B------:R-:W-:Y:S02]  /*4f60*/  IADD3 R6, P1, PT, R3, R2, RZ ;  /* 0x0000000203067210 */ /* 0x000fe40007f3e0ff */
[C---:B------:R-:W-:Y:S01]  /*4f70*/  LOP3.LUT R12, R36.reuse, 0x38, RZ, 0xfc, !PT ;  /* 0x00000038240c7812 */ /* 0x040fe200078efcff */
[----:B-1----:R-:W-:Y:S01]  /*4f80*/  IMAD R21, R13, 0x2, R17 ;  /* 0x000000020d157824 */ /* 0x002fe200078e0211 */
[----:B------:R-:W-:Y:S02]  /*4f90*/  LEA.HI.X.SX32 R7, R3, R0, 0x1, P1 ;  /* 0x0000000003077211 */ /* 0x000fe400008f0eff */
[----:B------:R-:W-:Y:S01]  /*4fa0*/  IADD3 R8, P6, PT, R19, R2, RZ ;  /* 0x0000000213087210 */ /* 0x000fe20007fde0ff */
[----:B------:R-:W-:Y:S01]  /*4fb0*/  IMAD R3, R13, 0x2, R21 ;  /* 0x000000020d037824 */ /* 0x000fe200078e0215 */
[----:B------:R-:W-:-:S02]  /*4fc0*/  LOP3.LUT R16, R36, 0x3c, RZ, 0xfc, !PT ;  /* 0x0000003c24107812 */ /* 0x000fc400078efcff */
[----:B0-----:R-:W-:Y:S02]  /*4fd0*/  IADD3 R14, P1, PT, R21, R2, RZ ;  /* 0x00000002150e7210 */ /* 0x001fe40007f3e0ff */
[----:B------:R-:W-:Y:S02]  /*4fe0*/  LOP3.LUT R36, R36, 0x3e, RZ, 0xfc, !PT ;  /* 0x0000003e24247812 */ /* 0x000fe400078efcff */
[----:B------:R-:W-:Y:S02]  /*4ff0*/  ISETP.LT.AND P3, PT, R12, UR11, !P0 ;  /* 0x0000000b0c007c0c */ /* 0x000fe4000c761270 */
[-C--:B------:R-:W-:Y:S02]  /*5000*/  LEA.HI.X.SX32 R9, R19, R0.reuse, 0x1, P6 ;  /* 0x0000000013097211 */ /* 0x080fe400030f0eff */
[----:B------:R-:W-:Y:S02]  /*5010*/  LEA.HI.X.SX32 R15, R21, R0, 0x1, P1 ;  /* 0x00000000150f7211 */ /* 0x000fe400008f0eff */
[----:B------:R-:W-:-:S02]  /*5020*/  IADD3 R12, P6, PT, R17, R2, RZ ;  /* 0x00000002110c7210 */ /* 0x000fc40007fde0ff */
[----:B------:R-:W-:Y:S02]  /*5030*/  ISETP.LT.AND P1, PT, R16, UR11, !P0 ;  /* 0x0000000b10007c0c */ /* 0x000fe4000c721270 */
[----:B------:R-:W-:Y:S02]  /*5040*/  ISETP.LT.AND P0, PT, R36, UR11, !P0 ;  /* 0x0000000b24007c0c */ /* 0x000fe4000c701270 */
[----:B------:R-:W-:Y:S02]  /*5050*/  LEA.HI.X.SX32 R13, R17, R0, 0x1, P6 ;  /* 0x00000000110d7211 */ /* 0x000fe400030f0eff */
[C---:B------:R-:W-:Y:S02]  /*5060*/  PRMT R25, R10.reuse, 0x7772, RZ ;  /* 0x000077720a197816 */ /* 0x040fe400000000ff */
[----:B------:R-:W-:Y:S02]  /*5070*/  IADD3 R2, P6, PT, R3, R2, RZ ;  /* 0x0000000203027210 */ /* 0x000fe40007fde0ff */
[----:B------:R-:W-:Y:S01]  /*5080*/  PRMT R23, R10, 0x7773, RZ ;  /* 0x000077730a177816 */ /* 0x000fe200000000ff */
[----:B------:R0:W-:Y:S01]  /*5090*/  @P5 STG.E.U8 desc[UR20][R4.64], R25 ;  /* 0x0000001904005986 */ /* 0x0001e2000c101114 */
[----:B------:R-:W-:-:S02]  /*50a0*/  PRMT R17, R11, 0x7773, RZ ;  /* 0x000077730b117816 */ /* 0x000fc400000000ff */
[C---:B------:R-:W-:Y:S01]  /*50b0*/  PRMT R19, R11.reuse, 0x7772, RZ ;  /* 0x000077720b137816 */ /* 0x040fe200000000ff */
[----:B------:R0:W-:Y:S01]  /*50c0*/  @P4 STG.E.U8 desc[UR20][R6.64], R23 ;  /* 0x0000001706004986 */ /* 0x0001e2000c101114 */
[C---:B------:R-:W-:Y:S02]  /*50d0*/  PRMT R21, R11.reuse, 0x7771, RZ ;  /* 0x000077710b157816 */ /* 0x040fe400000000ff */
[----:B------:R-:W-:Y:S02]  /*50e0*/  PRMT R11, R11, 0x7770, RZ ;  /* 0x000077700b0b7816 */ /* 0x000fe400000000ff */
[----:B------:R-:W-:-:S03]  /*50f0*/  LEA.HI.X.SX32 R3, R3, R0, 0x1, P6 ;  /* 0x0000000003037211 */ /* 0x000fc600030f0eff */
[----:B------:R0:W-:Y:S04]  /*5100*/  @P3 STG.E.U8 desc[UR20][R8.64], R11 ;  /* 0x0000000b08003986 */ /* 0x0001e8000c101114 */
[----:B------:R0:W-:Y:S04]  /*5110*/  @P2 STG.E.U8 desc[UR20][R12.64], R21 ;  /* 0x000000150c002986 */ /* 0x0001e8000c101114 */
[----:B------:R0:W-:Y:S04]  /*5120*/  @P1 STG.E.U8 desc[UR20][R14.64], R19 ;  /* 0x000000130e001986 */ /* 0x0001e8000c101114 */
[----:B------:R0:W-:Y:S01]  /*5130*/  @P0 STG.E.U8 desc[UR20][R2.64], R17 ;  /* 0x0000001102000986 */ /* 0x0001e2000c101114 */
[----:B------:R-:W-:Y:S06]  /*5140*/  BAR.SYNC.DEFER_BLOCKING 0x0 ;  /* 0x0000000000007b1d */ /* 0x000fec0000010000 */
[----:B------:R-:W-:Y:S05]  /*5150*/  BRA.U UP0, `(.L_x_13) ;  /* 0x0000000100a07547 */ /* 0x000fea000b800000 */
[----:B------:R-:W1:Y:S01]  /*5160*/  S2UR UR5, SR_CgaCtaId ;  /* 0x00000000000579c3 */ /* 0x000e620000008800 */
[----:B------:R-:W-:Y:S01]  /*5170*/  NOP ;  /* 0x0000000000007918 */ /* 0x000fe20000000000 */
[----:B------:R-:W-:Y:S01]  /*5180*/  UMOV UR4, 0x50 ;  /* 0x0000005000047882 */ /* 0x000fe20000000000 */
[----:B------:R-:W-:Y:S02]  /*5190*/  IMAD.U32 R0, RZ, RZ, UR19 ;  /* 0x00000013ff007e24 */ /* 0x000fe4000f8e00ff */
[----:B0-----:R-:W-:Y:S02]  /*51a0*/  IMAD.MOV.U32 R3, RZ, RZ, 0x3 ;  /* 0x00000003ff037424 */ /* 0x001fe400078e00ff */
[----:B------:R-:W-:Y:S01]  /*51b0*/  IMAD.MOV.U32 R7, RZ, RZ, 0x1 ;  /* 0x00000001ff077424 */ /* 0x000fe200078e00ff */
[----:B------:R-:W-:-:S04]  /*51c0*/  LOP3.LUT R0, R0, 0xffff, RZ, 0xc0, !PT ;  /* 0x0000ffff00007812 */ /* 0x000fc800078ec0ff */
[----:B------:R-:W-:-:S05]  /*51d0*/  SHF.R.U32.HI R0, RZ, 0x5, R0 ;  /* 0x00000005ff007819 */ /* 0x000fca0000011600 */
[----:B------:R-:W-:Y:S01]  /*51e0*/  VIADD R2, R0, 0x10 ;  /* 0x0000001000027836 */ /* 0x000fe20000000000 */
[----:B------:R-:W-:Y:S01]  /*51f0*/  SHF.L.U32 R0, R3, R0, RZ ;  /* 0x0000000003007219 */ /* 0x000fe200000006ff */
[----:B-1----:R-:W-:-:S03]  /*5200*/  ULEA UR6, UR5, UR4, 0x18 ;  /* 0x0000000405067291 */ /* 0x002fc6000f8ec0ff */
[----:B------:R-:W-:-:S04]  /*5210*/  SHF.L.U32 R3, R7, R2, RZ ;  /* 0x0000000207037219 */ /* 0x000fc800000006ff */
[----:B------:R-:W-:Y:S02]  /*5220*/  LOP3.LUT R0, R3, R0, RZ, 0xfc, !PT ;  /* 0x0000000003007212 */ /* 0x000fe400078efcff */
[----:B------:R-:W0:Y:S02]  /*5230*/  LDS R5, [UR6] ;  /* 0x00000006ff057984 */ /* 0x000e240008000800 */
[C---:B------:R-:W-:Y:S02]  /*5240*/  LOP3.LUT R2, R0.reuse, 0xffff, RZ, 0xc0, !PT ;  /* 0x0000ffff00027812 */ /* 0x040fe400078ec0ff */
[----:B0-----:R-:W-:-:S04]  /*5250*/  LOP3.LUT R3, R0, 0xffff, R5, 0x80, !PT ;  /* 0x0000ffff00037812 */ /* 0x001fc800078e8005 */
[----:B------:R-:W-:-:S13]  /*5260*/  ISETP.NE.AND P0, PT, R3, R2, PT ;  /* 0x000000020300720c */ /* 0x000fda0003f05270 */
[----:B------:R-:W-:Y:S05]  /*5270*/  @P0 BRA `(.L_x_14) ;  /* 0x0000000000500947 */ /* 0x000fea0003800000 */
[----:B------:R-:W-:Y:S02]  /*5280*/  SHF.R.U32.HI R5, RZ, 0x10, R5 ;  /* 0x00000010ff057819 */ /* 0x000fe40000011605 */
[----:B------:R-:W-:-:S04]  /*5290*/  SHF.R.U32.HI R2, RZ, 0x10, R0 ;  /* 0x00000010ff027819 */ /* 0x000fc80000011600 */
[----:B------:R-:W-:-:S04]  /*52a0*/  LOP3.LUT R5, R5, R2, RZ, 0xc0, !PT ;  /* 0x0000000205057212 */ /* 0x000fc800078ec0ff */
[----:B------:R-:W-:-:S13]  /*52b0*/  ISETP.NE.AND P0, PT, R5, R2, PT ;  /* 0x000000020500720c */ /* 0x000fda0003f05270 */
[----:B------:R-:W-:Y:S05]  /*52c0*/  @P0 BRA `(.L_x_15) ;  /* 0x0000000000300947 */ /* 0x000fea0003800000 */
[----:B------:R-:W-:Y:S01]  /*52d0*/  R2UR UR4, R0 ;  /* 0x00000000000472ca */ /* 0x000fe200000e0000 */
[----:B------:R-:W-:Y:S01]  /*52e0*/  VOTEU.ANY UR5, UPT, PT ;  /* 0x0000000000057886 */ /* 0x000fe200038e0100 */
[----:B------:R-:W0:Y:S01]  /*52f0*/  S2R R0, SR_LANEID ;  /* 0x0000000000007919 */ /* 0x000e220000000000 */
[----:B------:R-:W-:-:S10]  /*5300*/  UFLO.U32 UR5, UR5 ;  /* 0x00000005000572bd */ /* 0x000fd400080e0000 */
[----:B------:R-:W-:-:S06]  /*5310*/  ULOP3.LUT UR4, URZ, UR4, URZ, 0x33, !UPT ;  /* 0x00000004ff047292 */ /* 0x000fcc000f8e33ff */
[----:B------:R-:W-:-:S04]  /*5320*/  IMAD.U32 R2, RZ, RZ, UR4 ;  /* 0x00000004ff027e24 */ /* 0x000fc8000f8e00ff */
[----:B------:R-:W1:Y:S02]  /*5330*/  REDUX UR7, R2 ;  /* 0x00000000020773c4 */ /* 0x000e640000000000 */
[----:B------:R2:W-:Y:S01]  /*5340*/  UTCATOMSWS.AND URZ, UR4 ;  /* 0x0000000400ff79e3 */ /* 0x0005e20008000000 */
[----:B0-----:R-:W-:Y:S01]  /*5350*/  ISETP.EQ.U32.AND P0, PT, R0, UR5, PT ;  /* 0x0000000500007c0c */ /* 0x001fe2000bf02070 */
[----:B-1----:R-:W-:-:S12]  /*5360*/  IMAD.U32 R0, RZ, RZ, UR7 ;  /* 0x00000007ff007e24 */ /* 0x002fd8000f8e00ff */
[----:B------:R2:W-:Y:S01]  /*5370*/  @P0 ATOMS.AND RZ, [UR6], R0 ;  /* 0x00000000ffff098c */ /* 0x0005e2000a800006 */
[----:B------:R-:W-:Y:S05]  /*5380*/  BRA `(.L_x_13) ;  /* 0x0000000000147947 */ /* 0x000fea0003800000 */
.L_x_15:
[----:B------:R-:W-:-:S07]  /*5390*/  MOV R2, 0x53b0 ;  /* 0x000053b000027802 */ /* 0x000fce0000000f00 */
[----:B------:R-:W-:Y:S05]  /*53a0*/  CALL.REL.NOINC `($__internal_0_$__cuda_sm10x_tcgen05_guardrail_trap_col_being_dealloced_not_returned_by_alloc) ;  /* 0x00000000002c7944 */ /* 0x000fea0003c00000 */
[----:B------:R-:W-:Y:S05]  /*53b0*/  BRA `(.L_x_13) ;  /* 0x0000000000087947 */ /* 0x000fea0003800000 */
.L_x_14:
[----:B------:R-:W-:-:S07]  /*53c0*/  MOV R2, 0x53e0 ;  /* 0x000053e000027802 */ /* 0x000fce0000000f00 */
[----:B------:R-:W-:Y:S05]  /*53d0*/  CALL.REL.NOINC `($__internal_2_$__cuda_sm10x_tcgen05_guardrail_trap_unallocated_columns_being_dealloced) ;  /* 0x0000000000387944 */ /* 0x000fea0003c00000 */
.L_x_13:
[----:B------:R-:W-:Y:S01]  /*53e0*/  NOP ;  /* 0x0000000000007918 */ /* 0x000fe20000000000 */
[----:B--2---:R-:W-:Y:S05]  /*53f0*/  EXIT ;  /* 0x000000000000794d */ /* 0x004fea0003800000 */
.L_x_8:
[----:B------:R-:W0:Y:S02]  /*5400*/  SYNCS.PHASECHK.TRANS64.TRYWAIT P2, [UR13], R62 ;  /* 0x0000003eff0075a7 */ /* 0x000e24000804110d */
[----:B0-----:R-:W-:Y:S05]  /*5410*/  @!P2 BRA `(.L_x_8) ;  /* 0xfffffffc00f8a947 */ /* 0x001fea000383ffff */
[----:B------:R-:W-:Y:S05]  /*5420*/  BRA `(.L_x_16) ;  /* 0xffffffdc00387947 */ /* 0x000fea000383ffff */
.L_x_12:
[----:B------:R-:W1:Y:S02]  /*5430*/  SYNCS.PHASECHK.TRANS64.TRYWAIT P0, [UR13], R4 ;  /* 0x00000004ff0075a7 */ /* 0x000e64000800110d */
[----:B-1----:R-:W-:Y:S05]  /*5440*/  @!P0 BRA `(.L_x_12) ;  /* 0xfffffffc00f88947 */ /* 0x002fea000383ffff */
[----:B------:R-:W-:Y:S05]  /*5450*/  BRA `(.L_x_11) ;  /* 0xffffffe400e07947 */ /* 0x000fea000383ffff */
        .weak           $__internal_0_$__cuda_sm10x_tcgen05_guardrail_trap_col_being_dealloced_not_returned_by_alloc
        .type           $__internal_0_$__cuda_sm10x_tcgen05_guardrail_trap_col_being_dealloced_not_returned_by_alloc,@function
        .size           $__internal_0_$__cuda_sm10x_tcgen05_guardrail_trap_col_being_dealloced_not_returned_by_alloc,($__internal_1_$__cuda_sm10x_tcgen05_guardrail_trap_phase_invalid_during_alloc - $__internal_0_$__cuda_sm10x_tcgen05_guardrail_trap_col_being_dealloced_not_returned_by_alloc)
$__internal_0_$__cuda_sm10x_tcgen05_guardrail_trap_col_being_dealloced_not_returned_by_alloc:
[----:B------:R-:W-:Y:S05]  /*5460*/  BPT.TRAP 0x1 ;  /* 0x000000040000795c */ /* 0x000fea0000300000 */
[----:B------:R-:W-:-:S04]  /*5470*/  IMAD.MOV.U32 R3, RZ, RZ, 0x0 ;  /* 0x00000000ff037424 */ /* 0x000fc800078e00ff */
[----:B------:R-:W-:Y:S05]  /*5480*/  RET.REL.NODEC R2 `(matmul_kernel) ;  /* 0xffffffa802dc7950 */ /* 0x000fea0003c3ffff */
        .weak           $__internal_1_$__cuda_sm10x_tcgen05_guardrail_trap_phase_invalid_during_alloc
        .type           $__internal_1_$__cuda_sm10x_tcgen05_guardrail_trap_phase_invalid_during_alloc,@function
        .size           $__internal_1_$__cuda_sm10x_tcgen05_guardrail_trap_phase_invalid_during_alloc,($__internal_2_$__cuda_sm10x_tcgen05_guardrail_trap_unallocated_columns_being_dealloced - $__internal_1_$__cuda_sm10x_tcgen05_guardrail_trap_phase_invalid_during_alloc)
$__internal_1_$__cuda_sm10x_tcgen05_guardrail_trap_phase_invalid_during_alloc:
[----:B------:R-:W-:Y:S05]  /*5490*/  BPT.TRAP 0x1 ;  /* 0x000000040000795c */ /* 0x000fea0000300000 */
[----:B------:R-:W-:-:S04]  /*54a0*/  IMAD.MOV.U32 R3, RZ, RZ, 0x0 ;  /* 0x00000000ff037424 */ /* 0x000fc800078e00ff */
[----:B------:R-:W-:Y:S05]  /*54b0*/  RET.REL.NODEC R2 `(matmul_kernel) ;  /* 0xffffffa802d07950 */ /* 0x000fea0003c3ffff */
        .weak           $__internal_2_$__cuda_sm10x_tcgen05_guardrail_trap_unallocated_columns_being_dealloced
        .type           $__internal_2_$__cuda_sm10x_tcgen05_guardrail_trap_unallocated_columns_being_dealloced,@function
        .size           $__internal_2_$__cuda_sm10x_tcgen05_guardrail_trap_unallocated_columns_being_dealloced,(.L_x_20 - $__internal_2_$__cuda_sm10x_tcgen05_guardrail_trap_unallocated_columns_being_dealloced)
$__internal_2_$__cuda_sm10x_tcgen05_guardrail_trap_unallocated_columns_being_dealloced:
[----:B------:R-:W-:Y:S05]  /*54c0*/  BPT.TRAP 0x1 ;  /* 0x000000040000795c */ /* 0x000fea0000300000 */
[----:B------:R-:W-:-:S04]  /*54d0*/  IMAD.MOV.U32 R3, RZ, RZ, 0x0 ;  /* 0x00000000ff037424 */ /* 0x000fc800078e00ff */
[----:B------:R-:W-:Y:S05]  /*54e0*/  RET.REL.NODEC R2 `(matmul_kernel) ;  /* 0xffffffa802c47950 */ /* 0x000fea0003c3ffff */
.L_x_17:
[----:B------:R-:W-:-:S00]  /*54f0*/  BRA `(.L_x_17) ;  /* 0xfffffffc00fc7947 */ /* 0x000fc0000383ffff */
[----:B------:R-:W-:-:S00]  /*5500*/  NOP ;  /* 0x0000000000007918 */ /* 0x000fc00000000000 */
[----:B------:R-:W-:-:S00]  /*5510*/  NOP ;  /* 0x0000000000007918 */ /* 0x000fc00000000000 */
[----:B------:R-:W-:-:S00]  /*5520*/  NOP ;  /* 0x0000000000007918 */ /* 0x000fc00000000000 */
[----:B------:R-:W-:-:S00]  /*5530*/  NOP ;  /* 0x0000000000007918 */ /* 0x000fc00000000000 */
[----:B------:R-:W-:-:S00]  /*5540*/  NOP ;  /* 0x0000000000007918 */ /* 0x000fc00000000000 */
[----:B------:R-:W-:-:S00]  /*5550*/  NOP ;  /* 0x0000000000007918 */ /* 0x000fc00000000000 */
[----:B------:R-:W-:-:S00]  /*5560*/  NOP ;  /* 0x0000000000007918 */ /* 0x000fc00000000000 */
[----:B------:R-:W-:-:S00]  /*5570*/  NOP ;  /* 0x0000000000007918 */ /* 0x000fc00000000000 */
.L_x_20:


//--------------------- .nv.shared.matmul_kernel  --------------------------
	.section	.nv.shared.matmul_kernel,"aw",@nobits
	.sectionflags	@""
	.align	16
	.zero		1024


//--------------------- .nv.shared.reserved.0     --------------------------
	.section	.nv.shared.reserved.0,"aw",@nobits
	.align	8
	.weak		__nv_reservedSMEM_offset_0_alias
	.size		__nv_reservedSMEM_offset_0_alias, 0, 64
	.other		__nv_reservedSMEM_offset_0_alias,@"STO_CUDA_RESERVED_SHARED STV_DEFAULT"
__nv_reservedSMEM_offset_0_alias:
	.zero		0
.nv.shared.reserved.0:
	.zero		64
	.weak		__nv_reservedSMEM_allocation_phase
	.type		__nv_reservedSMEM_allocation_phase,@object
	.size		__nv_reservedSMEM_allocation_phase,(.L_0 - __nv_reservedSMEM_allocation_phase)
__nv_reservedSMEM_allocation_phase:
	.zero		1
.L_0:
	.zero		7
	.weak		__nv_reservedSMEM_devtool_atexit_pc
	.type		__nv_reservedSMEM_devtool_atexit_pc,@object
	.size		__nv_reservedSMEM_devtool_atexit_pc,(__nv_reservedSMEM_allocation_mask - __nv_reservedSMEM_devtool_atexit_pc)
__nv_reservedSMEM_devtool_atexit_pc:
	.zero		8
	.weak		__nv_reservedSMEM_allocation_mask
	.type		__nv_reservedSMEM_allocation_mask,@object
	.size		__nv_reservedSMEM_allocation_mask,(.L_2 - __nv_reservedSMEM_allocation_mask)
__nv_reservedSMEM_allocation_mask:
	.zero		4
.L_2:


//--------------------- .nv.constant0.matmul_kernel --------------------------
	.section	.nv.constant0.matmul_kernel,"a",@progbits
	.sectionflags	@""
	.align	4
.nv.constant0.matmul_kernel:
	.zero		976


//--------------------- SYMBOLS --------------------------

	.type		.nv.reservedSmem.offset0,@object
	.size		.nv.reservedSmem.offset0,0x4
	.type		.nv.reservedSmem.cap,@object
	.size		.nv.reservedSmem.cap,0x4
